//
// Generated by NVIDIA NVVM Compiler
//
// Compiler Build ID: CL-36424714
// Cuda compilation tools, release 13.0, V13.0.88
// Based on NVVM 20.0.0
//

.version 9.0
.target sm_100
.address_size 64

	// .globl	_Z16layer1_init_biasPfS_

.visible .entry _Z16layer1_init_biasPfS_(
	.param .u64 .ptr .align 1 _Z16layer1_init_biasPfS__param_0,
	.param .u64 .ptr .align 1 _Z16layer1_init_biasPfS__param_1
)
{
	.reg .pred 	%p<7>;
	.reg .b32 	%r<71>;
	.reg .b32 	%f<6>;
	.reg .b64 	%rd<23>;

	ld.param.u64 	%rd3, [_Z16layer1_init_biasPfS__param_0];
	ld.param.u64 	%rd4, [_Z16layer1_init_biasPfS__param_1];
	cvta.to.global.u64 	%rd1, %rd3;
	cvta.to.global.u64 	%rd2, %rd4;
	mov.u32 	%r20, %nctaid.x;
	mov.u32 	%r21, %nctaid.y;
	mov.u32 	%r22, %nctaid.z;
	mov.u32 	%r1, %ntid.x;
	mov.u32 	%r2, %ntid.y;
	mov.u32 	%r3, %ntid.z;
	mul.lo.s32 	%r23, %r20, %r21;
	mul.lo.s32 	%r4, %r23, %r22;
	mul.lo.s32 	%r24, %r4, %r2;
	mul.lo.s32 	%r25, %r24, %r1;
	mul.lo.s32 	%r5, %r25, %r3;
	mov.u32 	%r26, %ctaid.z;
	mov.u32 	%r27, %ctaid.y;
	mad.lo.s32 	%r28, %r26, %r21, %r27;
	mov.u32 	%r29, %ctaid.x;
	mad.lo.s32 	%r6, %r28, %r20, %r29;
	mov.u32 	%r7, %tid.z;
	mad.lo.s32 	%r30, %r6, %r3, %r7;
	mov.u32 	%r8, %tid.y;
	mad.lo.s32 	%r31, %r30, %r2, %r8;
	mov.u32 	%r9, %tid.x;
	mad.lo.s32 	%r69, %r31, %r1, %r9;
	setp.gt.s32 	%p1, %r69, 1370423;
	@%p1 bra 	$L__BB0_7;
	add.s32 	%r32, %r6, %r4;
	mad.lo.s32 	%r33, %r3, %r32, %r7;
	mad.lo.s32 	%r34, %r2, %r33, %r8;
	mad.lo.s32 	%r35, %r1, %r34, %r9;
	max.s32 	%r36, %r35, 1370424;
	setp.lt.s32 	%p2, %r35, 1370424;
	selp.u32 	%r37, 1, 0, %p2;
	add.s32 	%r38, %r35, %r37;
	sub.s32 	%r39, %r36, %r38;
	div.u32 	%r40, %r39, %r5;
	add.s32 	%r11, %r40, %r37;
	and.b32  	%r41, %r11, 3;
	setp.eq.s32 	%p3, %r41, 3;
	@%p3 bra 	$L__BB0_4;
	add.s32 	%r42, %r11, 1;
	and.b32  	%r43, %r42, 3;
	neg.s32 	%r67, %r43;
$L__BB0_3:
	.pragma "nounroll";
	mul.wide.s32 	%rd5, %r69, 4;
	add.s64 	%rd6, %rd1, %rd5;
	mul.hi.s32 	%r44, %r69, 308088931;
	shr.u32 	%r45, %r44, 31;
	shr.s32 	%r46, %r44, 14;
	add.s32 	%r47, %r46, %r45;
	mul.wide.s32 	%rd7, %r47, 4;
	add.s64 	%rd8, %rd2, %rd7;
	ld.global.f32 	%f1, [%rd8];
	st.global.f32 	[%rd6], %f1;
	add.s32 	%r69, %r69, %r5;
	add.s32 	%r67, %r67, 1;
	setp.ne.s32 	%p4, %r67, 0;
	@%p4 bra 	$L__BB0_3;
$L__BB0_4:
	setp.lt.u32 	%p5, %r11, 3;
	@%p5 bra 	$L__BB0_7;
	mul.wide.s32 	%rd15, %r5, 4;
$L__BB0_6:
	mul.hi.s32 	%r48, %r69, 308088931;
	shr.u32 	%r49, %r48, 31;
	shr.s32 	%r50, %r48, 14;
	add.s32 	%r51, %r50, %r49;
	mul.wide.s32 	%rd9, %r51, 4;
	add.s64 	%rd10, %rd2, %rd9;
	ld.global.f32 	%f2, [%rd10];
	mul.wide.s32 	%rd11, %r69, 4;
	add.s64 	%rd12, %rd1, %rd11;
	st.global.f32 	[%rd12], %f2;
	add.s32 	%r52, %r69, %r5;
	mul.hi.s32 	%r53, %r52, 308088931;
	shr.u32 	%r54, %r53, 31;
	shr.s32 	%r55, %r53, 14;
	add.s32 	%r56, %r55, %r54;
	mul.wide.s32 	%rd13, %r56, 4;
	add.s64 	%rd14, %rd2, %rd13;
	ld.global.f32 	%f3, [%rd14];
	add.s64 	%rd16, %rd12, %rd15;
	st.global.f32 	[%rd16], %f3;
	add.s32 	%r57, %r52, %r5;
	mul.hi.s32 	%r58, %r57, 308088931;
	shr.u32 	%r59, %r58, 31;
	shr.s32 	%r60, %r58, 14;
	add.s32 	%r61, %r60, %r59;
	mul.wide.s32 	%rd17, %r61, 4;
	add.s64 	%rd18, %rd2, %rd17;
	ld.global.f32 	%f4, [%rd18];
	add.s64 	%rd19, %rd16, %rd15;
	st.global.f32 	[%rd19], %f4;
	add.s32 	%r62, %r57, %r5;
	mul.hi.s32 	%r63, %r62, 308088931;
	shr.u32 	%r64, %r63, 31;
	shr.s32 	%r65, %r63, 14;
	add.s32 	%r66, %r65, %r64;
	mul.wide.s32 	%rd20, %r66, 4;
	add.s64 	%rd21, %rd2, %rd20;
	ld.global.f32 	%f5, [%rd21];
	add.s64 	%rd22, %rd19, %rd15;
	st.global.f32 	[%rd22], %f5;
	add.s32 	%r69, %r62, %r5;
	setp.lt.s32 	%p6, %r69, 1370424;
	@%p6 bra 	$L__BB0_6;
$L__BB0_7:
	ret;

}
	// .globl	_Z19layer1_feature_mapsPfPhS_
.visible .entry _Z19layer1_feature_mapsPfPhS_(
	.param .u64 .ptr .align 1 _Z19layer1_feature_mapsPfPhS__param_0,
	.param .u64 .ptr .align 1 _Z19layer1_feature_mapsPfPhS__param_1,
	.param .u64 .ptr .align 1 _Z19layer1_feature_mapsPfPhS__param_2
)
{
	.reg .pred 	%p<3>;
	.reg .b16 	%rs<37>;
	.reg .b32 	%r<41>;
	.reg .b32 	%f<111>;
	.reg .b64 	%rd<13>;

	ld.param.u64 	%rd4, [_Z19layer1_feature_mapsPfPhS__param_0];
	ld.param.u64 	%rd5, [_Z19layer1_feature_mapsPfPhS__param_1];
	ld.param.u64 	%rd6, [_Z19layer1_feature_mapsPfPhS__param_2];
	mov.u32 	%r5, %nctaid.x;
	mov.u32 	%r6, %nctaid.y;
	mov.u32 	%r7, %nctaid.z;
	mov.u32 	%r8, %ntid.x;
	mov.u32 	%r9, %ntid.y;
	mov.u32 	%r10, %ntid.z;
	mul.lo.s32 	%r11, %r5, %r6;
	mul.lo.s32 	%r12, %r11, %r7;
	mul.lo.s32 	%r13, %r12, %r9;
	mul.lo.s32 	%r14, %r13, %r8;
	mul.lo.s32 	%r1, %r14, %r10;
	mov.u32 	%r15, %ctaid.z;
	mov.u32 	%r16, %ctaid.y;
	mad.lo.s32 	%r17, %r15, %r6, %r16;
	mov.u32 	%r18, %ctaid.x;
	mad.lo.s32 	%r19, %r17, %r5, %r18;
	mov.u32 	%r20, %tid.z;
	mad.lo.s32 	%r21, %r19, %r10, %r20;
	mov.u32 	%r22, %tid.y;
	mad.lo.s32 	%r23, %r21, %r9, %r22;
	mov.u32 	%r24, %tid.x;
	mad.lo.s32 	%r40, %r23, %r8, %r24;
	setp.gt.s32 	%p1, %r40, 1370423;
	@%p1 bra 	$L__BB1_3;
	cvta.to.global.u64 	%rd1, %rd4;
	cvta.to.global.u64 	%rd2, %rd5;
	cvta.to.global.u64 	%rd3, %rd6;
$L__BB1_2:
	mul.hi.s32 	%r25, %r40, 308088931;
	shr.u32 	%r26, %r25, 31;
	shr.s32 	%r27, %r25, 14;
	add.s32 	%r28, %r27, %r26;
	mul.lo.s32 	%r29, %r28, 228404;
	sub.s32 	%r30, %r40, %r29;
	mul.hi.s32 	%r31, %r30, 861686229;
	shr.u32 	%r32, %r31, 31;
	shr.s32 	%r33, %r31, 7;
	add.s32 	%r34, %r33, %r32;
	mul.lo.s32 	%r35, %r34, 638;
	sub.s32 	%r36, %r30, %r35;
	shl.b32 	%r37, %r36, 1;
	mad.lo.s32 	%r38, %r34, 2560, %r37;
	cvt.s64.s32 	%rd7, %r38;
	add.s64 	%rd8, %rd2, %rd7;
	ld.global.u8 	%rs1, [%rd8];
	cvt.rn.f32.u16 	%f1, %rs1;
	mul.lo.s32 	%r39, %r28, 36;
	mul.wide.s32 	%rd9, %r39, 4;
	add.s64 	%rd10, %rd3, %rd9;
	ld.global.f32 	%f2, [%rd10];
	fma.rn.f32 	%f3, %f2, %f1, 0f00000000;
	ld.global.u8 	%rs2, [%rd8+1280];
	cvt.rn.f32.u16 	%f4, %rs2;
	ld.global.f32 	%f5, [%rd10+24];
	fma.rn.f32 	%f6, %f5, %f4, %f3;
	ld.global.u8 	%rs3, [%rd8+2560];
	cvt.rn.f32.u16 	%f7, %rs3;
	ld.global.f32 	%f8, [%rd10+48];
	fma.rn.f32 	%f9, %f8, %f7, %f6;
	ld.global.u8 	%rs4, [%rd8+3840];
	cvt.rn.f32.u16 	%f10, %rs4;
	ld.global.f32 	%f11, [%rd10+72];
	fma.rn.f32 	%f12, %f11, %f10, %f9;
	ld.global.u8 	%rs5, [%rd8+5120];
	cvt.rn.f32.u16 	%f13, %rs5;
	ld.global.f32 	%f14, [%rd10+96];
	fma.rn.f32 	%f15, %f14, %f13, %f12;
	ld.global.u8 	%rs6, [%rd8+6400];
	cvt.rn.f32.u16 	%f16, %rs6;
	ld.global.f32 	%f17, [%rd10+120];
	fma.rn.f32 	%f18, %f17, %f16, %f15;
	ld.global.u8 	%rs7, [%rd8+1];
	cvt.rn.f32.u16 	%f19, %rs7;
	ld.global.f32 	%f20, [%rd10+4];
	fma.rn.f32 	%f21, %f20, %f19, %f18;
	ld.global.u8 	%rs8, [%rd8+1281];
	cvt.rn.f32.u16 	%f22, %rs8;
	ld.global.f32 	%f23, [%rd10+28];
	fma.rn.f32 	%f24, %f23, %f22, %f21;
	ld.global.u8 	%rs9, [%rd8+2561];
	cvt.rn.f32.u16 	%f25, %rs9;
	ld.global.f32 	%f26, [%rd10+52];
	fma.rn.f32 	%f27, %f26, %f25, %f24;
	ld.global.u8 	%rs10, [%rd8+3841];
	cvt.rn.f32.u16 	%f28, %rs10;
	ld.global.f32 	%f29, [%rd10+76];
	fma.rn.f32 	%f30, %f29, %f28, %f27;
	ld.global.u8 	%rs11, [%rd8+5121];
	cvt.rn.f32.u16 	%f31, %rs11;
	ld.global.f32 	%f32, [%rd10+100];
	fma.rn.f32 	%f33, %f32, %f31, %f30;
	ld.global.u8 	%rs12, [%rd8+6401];
	cvt.rn.f32.u16 	%f34, %rs12;
	ld.global.f32 	%f35, [%rd10+124];
	fma.rn.f32 	%f36, %f35, %f34, %f33;
	ld.global.u8 	%rs13, [%rd8+2];
	cvt.rn.f32.u16 	%f37, %rs13;
	ld.global.f32 	%f38, [%rd10+8];
	fma.rn.f32 	%f39, %f38, %f37, %f36;
	ld.global.u8 	%rs14, [%rd8+1282];
	cvt.rn.f32.u16 	%f40, %rs14;
	ld.global.f32 	%f41, [%rd10+32];
	fma.rn.f32 	%f42, %f41, %f40, %f39;
	ld.global.u8 	%rs15, [%rd8+2562];
	cvt.rn.f32.u16 	%f43, %rs15;
	ld.global.f32 	%f44, [%rd10+56];
	fma.rn.f32 	%f45, %f44, %f43, %f42;
	ld.global.u8 	%rs16, [%rd8+3842];
	cvt.rn.f32.u16 	%f46, %rs16;
	ld.global.f32 	%f47, [%rd10+80];
	fma.rn.f32 	%f48, %f47, %f46, %f45;
	ld.global.u8 	%rs17, [%rd8+5122];
	cvt.rn.f32.u16 	%f49, %rs17;
	ld.global.f32 	%f50, [%rd10+104];
	fma.rn.f32 	%f51, %f50, %f49, %f48;
	ld.global.u8 	%rs18, [%rd8+6402];
	cvt.rn.f32.u16 	%f52, %rs18;
	ld.global.f32 	%f53, [%rd10+128];
	fma.rn.f32 	%f54, %f53, %f52, %f51;
	ld.global.u8 	%rs19, [%rd8+3];
	cvt.rn.f32.u16 	%f55, %rs19;
	ld.global.f32 	%f56, [%rd10+12];
	fma.rn.f32 	%f57, %f56, %f55, %f54;
	ld.global.u8 	%rs20, [%rd8+1283];
	cvt.rn.f32.u16 	%f58, %rs20;
	ld.global.f32 	%f59, [%rd10+36];
	fma.rn.f32 	%f60, %f59, %f58, %f57;
	ld.global.u8 	%rs21, [%rd8+2563];
	cvt.rn.f32.u16 	%f61, %rs21;
	ld.global.f32 	%f62, [%rd10+60];
	fma.rn.f32 	%f63, %f62, %f61, %f60;
	ld.global.u8 	%rs22, [%rd8+3843];
	cvt.rn.f32.u16 	%f64, %rs22;
	ld.global.f32 	%f65, [%rd10+84];
	fma.rn.f32 	%f66, %f65, %f64, %f63;
	ld.global.u8 	%rs23, [%rd8+5123];
	cvt.rn.f32.u16 	%f67, %rs23;
	ld.global.f32 	%f68, [%rd10+108];
	fma.rn.f32 	%f69, %f68, %f67, %f66;
	ld.global.u8 	%rs24, [%rd8+6403];
	cvt.rn.f32.u16 	%f70, %rs24;
	ld.global.f32 	%f71, [%rd10+132];
	fma.rn.f32 	%f72, %f71, %f70, %f69;
	ld.global.u8 	%rs25, [%rd8+4];
	cvt.rn.f32.u16 	%f73, %rs25;
	ld.global.f32 	%f74, [%rd10+16];
	fma.rn.f32 	%f75, %f74, %f73, %f72;
	ld.global.u8 	%rs26, [%rd8+1284];
	cvt.rn.f32.u16 	%f76, %rs26;
	ld.global.f32 	%f77, [%rd10+40];
	fma.rn.f32 	%f78, %f77, %f76, %f75;
	ld.global.u8 	%rs27, [%rd8+2564];
	cvt.rn.f32.u16 	%f79, %rs27;
	ld.global.f32 	%f80, [%rd10+64];
	fma.rn.f32 	%f81, %f80, %f79, %f78;
	ld.global.u8 	%rs28, [%rd8+3844];
	cvt.rn.f32.u16 	%f82, %rs28;
	ld.global.f32 	%f83, [%rd10+88];
	fma.rn.f32 	%f84, %f83, %f82, %f81;
	ld.global.u8 	%rs29, [%rd8+5124];
	cvt.rn.f32.u16 	%f85, %rs29;
	ld.global.f32 	%f86, [%rd10+112];
	fma.rn.f32 	%f87, %f86, %f85, %f84;
	ld.global.u8 	%rs30, [%rd8+6404];
	cvt.rn.f32.u16 	%f88, %rs30;
	ld.global.f32 	%f89, [%rd10+136];
	fma.rn.f32 	%f90, %f89, %f88, %f87;
	ld.global.u8 	%rs31, [%rd8+5];
	cvt.rn.f32.u16 	%f91, %rs31;
	ld.global.f32 	%f92, [%rd10+20];
	fma.rn.f32 	%f93, %f92, %f91, %f90;
	ld.global.u8 	%rs32, [%rd8+1285];
	cvt.rn.f32.u16 	%f94, %rs32;
	ld.global.f32 	%f95, [%rd10+44];
	fma.rn.f32 	%f96, %f95, %f94, %f93;
	ld.global.u8 	%rs33, [%rd8+2565];
	cvt.rn.f32.u16 	%f97, %rs33;
	ld.global.f32 	%f98, [%rd10+68];
	fma.rn.f32 	%f99, %f98, %f97, %f96;
	ld.global.u8 	%rs34, [%rd8+3845];
	cvt.rn.f32.u16 	%f100, %rs34;
	ld.global.f32 	%f101, [%rd10+92];
	fma.rn.f32 	%f102, %f101, %f100, %f99;
	ld.global.u8 	%rs35, [%rd8+5125];
	cvt.rn.f32.u16 	%f103, %rs35;
	ld.global.f32 	%f104, [%rd10+116];
	fma.rn.f32 	%f105, %f104, %f103, %f102;
	ld.global.u8 	%rs36, [%rd8+6405];
	cvt.rn.f32.u16 	%f106, %rs36;
	ld.global.f32 	%f107, [%rd10+140];
	fma.rn.f32 	%f108, %f107, %f106, %f105;
	mul.wide.s32 	%rd11, %r40, 4;
	add.s64 	%rd12, %rd1, %rd11;
	ld.global.f32 	%f109, [%rd12];
	add.f32 	%f110, %f108, %f109;
	st.global.f32 	[%rd12], %f110;
	add.s32 	%r40, %r40, %r1;
	setp.lt.s32 	%p2, %r40, 1370424;
	@%p2 bra 	$L__BB1_2;
$L__BB1_3:
	ret;

}
	// .globl	_Z14layer1_sigmoidPfPh
.visible .entry _Z14layer1_sigmoidPfPh(
	.param .u64 .ptr .align 1 _Z14layer1_sigmoidPfPh_param_0,
	.param .u64 .ptr .align 1 _Z14layer1_sigmoidPfPh_param_1
)
{
	.reg .pred 	%p<7>;
	.reg .b32 	%r<64>;
	.reg .b32 	%f<72>;
	.reg .b64 	%rd<21>;

	ld.param.u64 	%rd3, [_Z14layer1_sigmoidPfPh_param_0];
	ld.param.u64 	%rd4, [_Z14layer1_sigmoidPfPh_param_1];
	cvta.to.global.u64 	%rd1, %rd4;
	cvta.to.global.u64 	%rd2, %rd3;
	mov.u32 	%r20, %nctaid.x;
	mov.u32 	%r21, %nctaid.y;
	mov.u32 	%r22, %nctaid.z;
	mov.u32 	%r1, %ntid.x;
	mov.u32 	%r2, %ntid.y;
	mov.u32 	%r3, %ntid.z;
	mul.lo.s32 	%r23, %r20, %r21;
	mul.lo.s32 	%r4, %r23, %r22;
	mul.lo.s32 	%r24, %r4, %r2;
	mul.lo.s32 	%r25, %r24, %r1;
	mul.lo.s32 	%r5, %r25, %r3;
	mov.u32 	%r26, %ctaid.z;
	mov.u32 	%r27, %ctaid.y;
	mad.lo.s32 	%r28, %r26, %r21, %r27;
	mov.u32 	%r29, %ctaid.x;
	mad.lo.s32 	%r6, %r28, %r20, %r29;
	mov.u32 	%r7, %tid.z;
	mad.lo.s32 	%r30, %r6, %r3, %r7;
	mov.u32 	%r8, %tid.y;
	mad.lo.s32 	%r31, %r30, %r2, %r8;
	mov.u32 	%r9, %tid.x;
	mad.lo.s32 	%r62, %r31, %r1, %r9;
	setp.gt.s32 	%p1, %r62, 1370423;
	@%p1 bra 	$L__BB2_7;
	add.s32 	%r32, %r6, %r4;
	mad.lo.s32 	%r33, %r3, %r32, %r7;
	mad.lo.s32 	%r34, %r2, %r33, %r8;
	mad.lo.s32 	%r35, %r1, %r34, %r9;
	max.s32 	%r36, %r35, 1370424;
	setp.lt.s32 	%p2, %r35, 1370424;
	selp.u32 	%r37, 1, 0, %p2;
	add.s32 	%r38, %r35, %r37;
	sub.s32 	%r39, %r36, %r38;
	div.u32 	%r40, %r39, %r5;
	add.s32 	%r11, %r40, %r37;
	and.b32  	%r41, %r11, 3;
	setp.eq.s32 	%p3, %r41, 3;
	@%p3 bra 	$L__BB2_4;
	add.s32 	%r42, %r11, 1;
	and.b32  	%r43, %r42, 3;
	neg.s32 	%r60, %r43;
$L__BB2_3:
	.pragma "nounroll";
	cvt.s64.s32 	%rd5, %r62;
	add.s64 	%rd6, %rd1, %rd5;
	mul.wide.s32 	%rd7, %r62, 4;
	add.s64 	%rd8, %rd2, %rd7;
	ld.global.f32 	%f1, [%rd8];
	mul.f32 	%f2, %f1, 0fBB800000;
	fma.rn.f32 	%f3, %f2, 0f3BBB989D, 0f3F000000;
	cvt.sat.f32.f32 	%f4, %f3;
	mov.f32 	%f5, 0f4B400001;
	mov.f32 	%f6, 0f437C0000;
	fma.rm.f32 	%f7, %f4, %f6, %f5;
	add.f32 	%f8, %f7, 0fCB40007F;
	neg.f32 	%f9, %f8;
	fma.rn.f32 	%f10, %f2, 0f3FB8AA3B, %f9;
	fma.rn.f32 	%f11, %f2, 0f32A57060, %f10;
	mov.b32 	%r44, %f7;
	shl.b32 	%r45, %r44, 23;
	mov.b32 	%f12, %r45;
	ex2.approx.ftz.f32 	%f13, %f11;
	fma.rn.f32 	%f14, %f13, %f12, 0f3F800000;
	mov.f32 	%f15, 0f437FFFBE;
	div.rn.f32 	%f16, %f15, %f14;
	cvt.rzi.u32.f32 	%r46, %f16;
	st.global.u8 	[%rd6], %r46;
	add.s32 	%r62, %r62, %r5;
	add.s32 	%r60, %r60, 1;
	setp.ne.s32 	%p4, %r60, 0;
	@%p4 bra 	$L__BB2_3;
$L__BB2_4:
	setp.lt.u32 	%p5, %r11, 3;
	@%p5 bra 	$L__BB2_7;
	cvt.s64.s32 	%rd13, %r5;
	mul.wide.s32 	%rd14, %r5, 4;
	shl.b32 	%r59, %r5, 2;
$L__BB2_6:
	cvt.s64.s32 	%rd9, %r62;
	mul.wide.s32 	%rd10, %r62, 4;
	add.s64 	%rd11, %rd2, %rd10;
	ld.global.f32 	%f17, [%rd11];
	mul.f32 	%f18, %f17, 0fBB800000;
	fma.rn.f32 	%f19, %f18, 0f3BBB989D, 0f3F000000;
	cvt.sat.f32.f32 	%f20, %f19;
	mov.f32 	%f21, 0f4B400001;
	mov.f32 	%f22, 0f437C0000;
	fma.rm.f32 	%f23, %f20, %f22, %f21;
	add.f32 	%f24, %f23, 0fCB40007F;
	neg.f32 	%f25, %f24;
	fma.rn.f32 	%f26, %f18, 0f3FB8AA3B, %f25;
	fma.rn.f32 	%f27, %f18, 0f32A57060, %f26;
	mov.b32 	%r47, %f23;
	shl.b32 	%r48, %r47, 23;
	mov.b32 	%f28, %r48;
	ex2.approx.ftz.f32 	%f29, %f27;
	fma.rn.f32 	%f30, %f29, %f28, 0f3F800000;
	mov.f32 	%f31, 0f437FFFBE;
	div.rn.f32 	%f32, %f31, %f30;
	cvt.rzi.u32.f32 	%r49, %f32;
	add.s64 	%rd12, %rd1, %rd9;
	st.global.u8 	[%rd12], %r49;
	add.s64 	%rd15, %rd11, %rd14;
	ld.global.f32 	%f33, [%rd15];
	mul.f32 	%f34, %f33, 0fBB800000;
	fma.rn.f32 	%f35, %f34, 0f3BBB989D, 0f3F000000;
	cvt.sat.f32.f32 	%f36, %f35;
	fma.rm.f32 	%f37, %f36, %f22, %f21;
	add.f32 	%f38, %f37, 0fCB40007F;
	neg.f32 	%f39, %f38;
	fma.rn.f32 	%f40, %f34, 0f3FB8AA3B, %f39;
	fma.rn.f32 	%f41, %f34, 0f32A57060, %f40;
	mov.b32 	%r50, %f37;
	shl.b32 	%r51, %r50, 23;
	mov.b32 	%f42, %r51;
	ex2.approx.ftz.f32 	%f43, %f41;
	fma.rn.f32 	%f44, %f43, %f42, 0f3F800000;
	div.rn.f32 	%f45, %f31, %f44;
	cvt.rzi.u32.f32 	%r52, %f45;
	add.s64 	%rd16, %rd12, %rd13;
	st.global.u8 	[%rd16], %r52;
	add.s64 	%rd17, %rd15, %rd14;
	ld.global.f32 	%f46, [%rd17];
	mul.f32 	%f47, %f46, 0fBB800000;
	fma.rn.f32 	%f48, %f47, 0f3BBB989D, 0f3F000000;
	cvt.sat.f32.f32 	%f49, %f48;
	fma.rm.f32 	%f50, %f49, %f22, %f21;
	add.f32 	%f51, %f50, 0fCB40007F;
	neg.f32 	%f52, %f51;
	fma.rn.f32 	%f53, %f47, 0f3FB8AA3B, %f52;
	fma.rn.f32 	%f54, %f47, 0f32A57060, %f53;
	mov.b32 	%r53, %f50;
	shl.b32 	%r54, %r53, 23;
	mov.b32 	%f55, %r54;
	ex2.approx.ftz.f32 	%f56, %f54;
	fma.rn.f32 	%f57, %f56, %f55, 0f3F800000;
	div.rn.f32 	%f58, %f31, %f57;
	cvt.rzi.u32.f32 	%r55, %f58;
	add.s64 	%rd18, %rd16, %rd13;
	st.global.u8 	[%rd18], %r55;
	add.s64 	%rd19, %rd17, %rd14;
	ld.global.f32 	%f59, [%rd19];
	mul.f32 	%f60, %f59, 0fBB800000;
	fma.rn.f32 	%f61, %f60, 0f3BBB989D, 0f3F000000;
	cvt.sat.f32.f32 	%f62, %f61;
	fma.rm.f32 	%f63, %f62, %f22, %f21;
	add.f32 	%f64, %f63, 0fCB40007F;
	neg.f32 	%f65, %f64;
	fma.rn.f32 	%f66, %f60, 0f3FB8AA3B, %f65;
	fma.rn.f32 	%f67, %f60, 0f32A57060, %f66;
	mov.b32 	%r56, %f63;
	shl.b32 	%r57, %r56, 23;
	mov.b32 	%f68, %r57;
	ex2.approx.ftz.f32 	%f69, %f67;
	fma.rn.f32 	%f70, %f69, %f68, 0f3F800000;
	div.rn.f32 	%f71, %f31, %f70;
	cvt.rzi.u32.f32 	%r58, %f71;
	add.s64 	%rd20, %rd18, %rd13;
	st.global.u8 	[%rd20], %r58;
	add.s32 	%r62, %r59, %r62;
	setp.lt.s32 	%p6, %r62, 1370424;
	@%p6 bra 	$L__BB2_6;
$L__BB2_7:
	ret;

}


// ===== COMPILED SASS (sm_100) =====

	.target	sm_100

	.elftype	@"ET_EXEC"


//--------------------- .note.nv.tkinfo           --------------------------
	.section	.note.nv.tkinfo,"",@"SHT_NOTE"
	.sectionflags	@"SHF_NOTE_NV_TKINFO"
	.tkinfo
        /*0018*/ 	.word	0x00000002
        /*0030*/ 	.string	""
        /*0030*/ 	.string	"ptxas"
        /*0030*/ 	.string	"Cuda compilation tools, release 13.0, V13.0.88"
        /*0030*/ 	.string	"Build cuda_13.0.r13.0/compiler.36424714_0"
        /*0030*/ 	.string	"-arch sm_100 -m 64 "



//--------------------- .note.nv.cuinfo           --------------------------
	.section	.note.nv.cuinfo,"",@"SHT_NOTE"
	.sectionflags	@"SHF_NOTE_NV_CUINFO"
        /*0018*/ 	.short	0x0002
        /*001a*/ 	.short	0x0064
        /*001c*/ 	.short	0x0082
	.zero		2


//--------------------- .nv.info                  --------------------------
	.section	.nv.info,"",@"SHT_CUDA_INFO"
	.align	4


	//----- nvinfo : EIATTR_REGCOUNT
	.align		4
        /*0000*/ 	.byte	0x04, 0x2f
        /*0002*/ 	.short	(.L_1 - .L_0)
	.align		4
.L_0:
        /*0004*/ 	.word	index@(_Z16layer1_init_biasPfS_)
        /*0008*/ 	.word	0x00000018


	//----- nvinfo : EIATTR_FRAME_SIZE
	.align		4
.L_1:
        /*000c*/ 	.byte	0x04, 0x11
        /*000e*/ 	.short	(.L_3 - .L_2)
	.align		4
.L_2:
        /*0010*/ 	.word	index@(_Z16layer1_init_biasPfS_)
        /*0014*/ 	.word	0x00000000


	//----- nvinfo : EIATTR_REGCOUNT
	.align		4
.L_3:
        /*0018*/ 	.byte	0x04, 0x2f
        /*001a*/ 	.short	(.L_5 - .L_4)
	.align		4
.L_4:
        /*001c*/ 	.word	index@(_Z19layer1_feature_mapsPfPhS_)
        /*0020*/ 	.word	0x00000020


	//----- nvinfo : EIATTR_FRAME_SIZE
	.align		4
.L_5:
        /*0024*/ 	.byte	0x04, 0x11
        /*0026*/ 	.short	(.L_7 - .L_6)
	.align		4
.L_6:
        /*0028*/ 	.word	index@(_Z19layer1_feature_mapsPfPhS_)
        /*002c*/ 	.word	0x00000000


	//----- nvinfo : EIATTR_REGCOUNT
	.align		4
.L_7:
        /*0030*/ 	.byte	0x04, 0x2f
        /*0032*/ 	.short	(.L_9 - .L_8)
	.align		4
.L_8:
        /*0034*/ 	.word	index@(_Z14layer1_sigmoidPfPh)
        /*0038*/ 	.word	0x00000017


	//----- nvinfo : EIATTR_FRAME_SIZE
	.align		4
.L_9:
        /*003c*/ 	.byte	0x04, 0x11
        /*003e*/ 	.short	(.L_11 - .L_10)
	.align		4
.L_10:
        /*0040*/ 	.word	index@($__internal_0_$__cuda_sm3x_div_rn_noftz_f32_slowpath)
        /*0044*/ 	.word	0x00000000


	//----- nvinfo : EIATTR_FRAME_SIZE
	.align		4
.L_11:
        /*0048*/ 	.byte	0x04, 0x11
        /*004a*/ 	.short	(.L_13 - .L_12)
	.align		4
.L_12:
        /*004c*/ 	.word	index@(_Z14layer1_sigmoidPfPh)
        /*0050*/ 	.word	0x00000000


	//----- nvinfo : EIATTR_MIN_STACK_SIZE
	.align		4
.L_13:
        /*0054*/ 	.byte	0x04, 0x12
        /*0056*/ 	.short	(.L_15 - .L_14)
	.align		4
.L_14:
        /*0058*/ 	.word	index@(_Z14layer1_sigmoidPfPh)
        /*005c*/ 	.word	0x00000000


	//----- nvinfo : EIATTR_MIN_STACK_SIZE
	.align		4
.L_15:
        /*0060*/ 	.byte	0x04, 0x12
        /*0062*/ 	.short	(.L_17 - .L_16)
	.align		4
.L_16:
        /*0064*/ 	.word	index@(_Z19layer1_feature_mapsPfPhS_)
        /*0068*/ 	.word	0x00000000


	//----- nvinfo : EIATTR_MIN_STACK_SIZE
	.align		4
.L_17:
        /*006c*/ 	.byte	0x04, 0x12
        /*006e*/ 	.short	(.L_19 - .L_18)
	.align		4
.L_18:
        /*0070*/ 	.word	index@(_Z16layer1_init_biasPfS_)
        /*0074*/ 	.word	0x00000000
.L_19:


//--------------------- .nv.compat                --------------------------
	.section	.nv.compat,"",@"SHT_CUDA_COMPAT_INFO"
	.align	4
        /*0000*/ 	.byte	0x02, 0x09, 0x00, 0x00, 0x02, 0x02, 0x01, 0x00, 0x02, 0x05, 0x05, 0x00, 0x03, 0x07, 0x01, 0x01
        /*0010*/ 	.byte	0x02, 0x03, 0x00, 0x00, 0x02, 0x06, 0x01, 0x00, 0x04, 0x0b, 0x08, 0x00, 0x01, 0x00, 0x00, 0x00
        /*0020*/ 	.byte	0x00, 0x00, 0x00, 0x00


//--------------------- .nv.info._Z14layer1_sigmoidPfPh --------------------------
	.section	.nv.info._Z14layer1_sigmoidPfPh,"",@"SHT_CUDA_INFO"
	.sectionflags	@""
	.align	4


	//----- nvinfo : EIATTR_CUDA_API_VERSION
	.align		4
        /*0000*/ 	.byte	0x04, 0x37
        /*0002*/ 	.short	(.L_21 - .L_20)
.L_20:
        /*0004*/ 	.word	0x00000082


	//----- nvinfo : EIATTR_KPARAM_INFO
	.align		4
.L_21:
        /*0008*/ 	.byte	0x04, 0x17
        /*000a*/ 	.short	(.L_23 - .L_22)
.L_22:
        /*000c*/ 	.word	0x00000000
        /*0010*/ 	.short	0x0001
        /*0012*/ 	.short	0x0008
        /*0014*/ 	.byte	0x00, 0xf5, 0x21, 0x00


	//----- nvinfo : EIATTR_KPARAM_INFO
	.align		4
.L_23:
        /*0018*/ 	.byte	0x04, 0x17
        /*001a*/ 	.short	(.L_25 - .L_24)
.L_24:
        /*001c*/ 	.word	0x00000000
        /*0020*/ 	.short	0x0000
        /*0022*/ 	.short	0x0000
        /*0024*/ 	.byte	0x00, 0xf5, 0x21, 0x00


	//----- nvinfo : EIATTR_SPARSE_MMA_MASK
	.align		4
.L_25:
        /*0028*/ 	.byte	0x03, 0x50
        /*002a*/ 	.short	0x0000


	//----- nvinfo : EIATTR_MAXREG_COUNT
	.align		4
        /*002c*/ 	.byte	0x03, 0x1b
        /*002e*/ 	.short	0x00ff


	//----- nvinfo : EIATTR_MERCURY_ISA_VERSION
	.align		4
        /*0030*/ 	.byte	0x03, 0x5f
        /*0032*/ 	.short	0x0101


	//----- nvinfo : EIATTR_VRC_CTA_INIT_COUNT
	.align		4
        /*0034*/ 	.byte	0x02, 0x4a
	.zero		1
	.zero		1


	//----- nvinfo : EIATTR_EXIT_INSTR_OFFSETS
	.align		4
        /*0038*/ 	.byte	0x04, 0x1c
        /*003a*/ 	.short	(.L_27 - .L_26)


	//   ....[0]....
.L_26:
        /*003c*/ 	.word	0x00000150


	//   ....[1]....
        /*0040*/ 	.word	0x00000640


	//   ....[2]....
        /*0044*/ 	.word	0x00000e30


	//----- nvinfo : EIATTR_CRS_STACK_SIZE
	.align		4
.L_27:
        /*0048*/ 	.byte	0x04, 0x1e
        /*004a*/ 	.short	(.L_29 - .L_28)
.L_28:
        /*004c*/ 	.word	0x00000000


	//----- nvinfo : EIATTR_CBANK_PARAM_SIZE
	.align		4
.L_29:
        /*0050*/ 	.byte	0x03, 0x19
        /*0052*/ 	.short	0x0010


	//----- nvinfo : EIATTR_PARAM_CBANK
	.align		4
        /*0054*/ 	.byte	0x04, 0x0a
        /*0056*/ 	.short	(.L_31 - .L_30)
	.align		4
.L_30:
        /*0058*/ 	.word	index@(.nv.constant0._Z14layer1_sigmoidPfPh)
        /*005c*/ 	.short	0x0380
        /*005e*/ 	.short	0x0010


	//----- nvinfo : EIATTR_SW_WAR
	.align		4
.L_31:
        /*0060*/ 	.byte	0x04, 0x36
        /*0062*/ 	.short	(.L_33 - .L_32)
.L_32:
        /*0064*/ 	.word	0x00000008
.L_33:


//--------------------- .nv.info._Z19layer1_feature_mapsPfPhS_ --------------------------
	.section	.nv.info._Z19layer1_feature_mapsPfPhS_,"",@"SHT_CUDA_INFO"
	.sectionflags	@""
	.align	4


	//----- nvinfo : EIATTR_CUDA_API_VERSION
	.align		4
        /*0000*/ 	.byte	0x04, 0x37
        /*0002*/ 	.short	(.L_35 - .L_34)
.L_34:
        /*0004*/ 	.word	0x00000082


	//----- nvinfo : EIATTR_KPARAM_INFO
	.align		4
.L_35:
        /*0008*/ 	.byte	0x04, 0x17
        /*000a*/ 	.short	(.L_37 - .L_36)
.L_36:
        /*000c*/ 	.word	0x00000000
        /*0010*/ 	.short	0x0002
        /*0012*/ 	.short	0x0010
        /*0014*/ 	.byte	0x00, 0xf5, 0x21, 0x00


	//----- nvinfo : EIATTR_KPARAM_INFO
	.align		4
.L_37:
        /*0018*/ 	.byte	0x04, 0x17
        /*001a*/ 	.short	(.L_39 - .L_38)
.L_38:
        /*001c*/ 	.word	0x00000000
        /*0020*/ 	.short	0x0001
        /*0022*/ 	.short	0x0008
        /*0024*/ 	.byte	0x00, 0xf5, 0x21, 0x00


	//----- nvinfo : EIATTR_KPARAM_INFO
	.align		4
.L_39:
        /*0028*/ 	.byte	0x04, 0x17
        /*002a*/ 	.short	(.L_41 - .L_40)
.L_40:
        /*002c*/ 	.word	0x00000000
        /*0030*/ 	.short	0x0000
        /*0032*/ 	.short	0x0000
        /*0034*/ 	.byte	0x00, 0xf5, 0x21, 0x00


	//----- nvinfo : EIATTR_SPARSE_MMA_MASK
	.align		4
.L_41:
        /*0038*/ 	.byte	0x03, 0x50
        /*003a*/ 	.short	0x0000


	//----- nvinfo : EIATTR_MAXREG_COUNT
	.align		4
        /*003c*/ 	.byte	0x03, 0x1b
        /*003e*/ 	.short	0x00ff


	//----- nvinfo : EIATTR_MERCURY_ISA_VERSION
	.align		4
        /*0040*/ 	.byte	0x03, 0x5f
        /*0042*/ 	.short	0x0101


	//----- nvinfo : EIATTR_VRC_CTA_INIT_COUNT
	.align		4
        /*0044*/ 	.byte	0x02, 0x4a
	.zero		1
	.zero		1


	//----- nvinfo : EIATTR_EXIT_INSTR_OFFSETS
	.align		4
        /*0048*/ 	.byte	0x04, 0x1c
        /*004a*/ 	.short	(.L_43 - .L_42)


	//   ....[0]....
.L_42:
        /*004c*/ 	.word	0x00000190


	//   ....[1]....
        /*0050*/ 	.word	0x00000d80


	//----- nvinfo : EIATTR_CRS_STACK_SIZE
	.align		4
.L_43:
        /*0054*/ 	.byte	0x04, 0x1e
        /*0056*/ 	.short	(.L_45 - .L_44)
.L_44:
        /*0058*/ 	.word	0x00000000


	//----- nvinfo : EIATTR_CBANK_PARAM_SIZE
	.align		4
.L_45:
        /*005c*/ 	.byte	0x03, 0x19
        /*005e*/ 	.short	0x0018


	//----- nvinfo : EIATTR_PARAM_CBANK
	.align		4
        /*0060*/ 	.byte	0x04, 0x0a
        /*0062*/ 	.short	(.L_47 - .L_46)
	.align		4
.L_46:
        /*0064*/ 	.word	index@(.nv.constant0._Z19layer1_feature_mapsPfPhS_)
        /*0068*/ 	.short	0x0380
        /*006a*/ 	.short	0x0018


	//----- nvinfo : EIATTR_SW_WAR
	.align		4
.L_47:
        /*006c*/ 	.byte	0x04, 0x36
        /*006e*/ 	.short	(.L_49 - .L_48)
.L_48:
        /*0070*/ 	.word	0x00000008
.L_49:


//--------------------- .nv.info._Z16layer1_init_biasPfS_ --------------------------
	.section	.nv.info._Z16layer1_init_biasPfS_,"",@"SHT_CUDA_INFO"
	.sectionflags	@""
	.align	4


	//----- nvinfo : EIATTR_CUDA_API_VERSION
	.align		4
        /*0000*/ 	.byte	0x04, 0x37
        /*0002*/ 	.short	(.L_51 - .L_50)
.L_50:
        /*0004*/ 	.word	0x00000082


	//----- nvinfo : EIATTR_KPARAM_INFO
	.align		4
.L_51:
        /*0008*/ 	.byte	0x04, 0x17
        /*000a*/ 	.short	(.L_53 - .L_52)
.L_52:
        /*000c*/ 	.word	0x00000000
        /*0010*/ 	.short	0x0001
        /*0012*/ 	.short	0x0008
        /*0014*/ 	.byte	0x00, 0xf5, 0x21, 0x00


	//----- nvinfo : EIATTR_KPARAM_INFO
	.align		4
.L_53:
        /*0018*/ 	.byte	0x04, 0x17
        /*001a*/ 	.short	(.L_55 - .L_54)
.L_54:
        /*001c*/ 	.word	0x00000000
        /*0020*/ 	.short	0x0000
        /*0022*/ 	.short	0x0000
        /*0024*/ 	.byte	0x00, 0xf5, 0x21, 0x00


	//----- nvinfo : EIATTR_SPARSE_MMA_MASK
	.align		4
.L_55:
        /*0028*/ 	.byte	0x03, 0x50
        /*002a*/ 	.short	0x0000


	//----- nvinfo : EIATTR_MAXREG_COUNT
	.align		4
        /*002c*/ 	.byte	0x03, 0x1b
        /*002e*/ 	.short	0x00ff


	//----- nvinfo : EIATTR_MERCURY_ISA_VERSION
	.align		4
        /*0030*/ 	.byte	0x03, 0x5f
        /*0032*/ 	.short	0x0101


	//----- nvinfo : EIATTR_VRC_CTA_INIT_COUNT
	.align		4
        /*0034*/ 	.byte	0x02, 0x4a
	.zero		1
	.zero		1


	//----- nvinfo : EIATTR_EXIT_INSTR_OFFSETS
	.align		4
        /*0038*/ 	.byte	0x04, 0x1c
        /*003a*/ 	.short	(.L_57 - .L_56)


	//   ....[0]....
.L_56:
        /*003c*/ 	.word	0x00000150


	//   ....[1]....
        /*0040*/ 	.word	0x000004d0


	//   ....[2]....
        /*0044*/ 	.word	0x00000700


	//----- nvinfo : EIATTR_CRS_STACK_SIZE
	.align		4
.L_57:
        /*0048*/ 	.byte	0x04, 0x1e
        /*004a*/ 	.short	(.L_59 - .L_58)
.L_58:
        /*004c*/ 	.word	0x00000000


	//----- nvinfo : EIATTR_CBANK_PARAM_SIZE
	.align		4
.L_59:
        /*0050*/ 	.byte	0x03, 0x19
        /*0052*/ 	.short	0x0010


	//----- nvinfo : EIATTR_PARAM_CBANK
	.align		4
        /*0054*/ 	.byte	0x04, 0x0a
        /*0056*/ 	.short	(.L_61 - .L_60)
	.align		4
.L_60:
        /*0058*/ 	.word	index@(.nv.constant0._Z16layer1_init_biasPfS_)
        /*005c*/ 	.short	0x0380
        /*005e*/ 	.short	0x0010


	//----- nvinfo : EIATTR_SW_WAR
	.align		4
.L_61:
        /*0060*/ 	.byte	0x04, 0x36
        /*0062*/ 	.short	(.L_63 - .L_62)
.L_62:
        /*0064*/ 	.word	0x00000008
.L_63:


//--------------------- .nv.callgraph             --------------------------
	.section	.nv.callgraph,"",@"SHT_CUDA_CALLGRAPH"
	.align	4
	.sectionentsize	8
	.align		4
        /*0000*/ 	.word	0x00000000
	.align		4
        /*0004*/ 	.word	0xffffffff
	.align		4
        /*0008*/ 	.word	0x00000000
	.align		4
        /*000c*/ 	.word	0xfffffffe
	.align		4
        /*0010*/ 	.word	0x00000000
	.align		4
        /*0014*/ 	.word	0xfffffffd
	.align		4
        /*0018*/ 	.word	0x00000000
	.align		4
        /*001c*/ 	.word	0xfffffffc


//--------------------- .text._Z14layer1_sigmoidPfPh --------------------------
	.section	.text._Z14layer1_sigmoidPfPh,"ax",@progbits
	.align	128
        .global         _Z14layer1_sigmoidPfPh
        .type           _Z14layer1_sigmoidPfPh,@function
        .size           _Z14layer1_sigmoidPfPh,(.L_x_33 - _Z14layer1_sigmoidPfPh)
        .other          _Z14layer1_sigmoidPfPh,@"STO_CUDA_ENTRY STV_DEFAULT"
_Z14layer1_sigmoidPfPh:
.text._Z14layer1_sigmoidPfPh:
[----:B------:R-:W-:Y:S08]  /*0000*/  LDC R1, c[0x0][0x37c] ;  /* 0x0000df00ff017b82 */ /* 0x000ff00000000800 */
[----:B------:R-:W-:Y:S01]  /*0010*/  S2UR UR4, SR_CTAID.Z ;  /* 0x00000000000479c3 */ /* 0x000fe20000002700 */
[----:B------:R-:W0:Y:S01]  /*0020*/  S2R R8, SR_TID.Z ;  /* 0x0000000000087919 */ /* 0x000e220000002300 */
[----:B------:R-:W1:Y:S01]  /*0030*/  LDCU UR5, c[0x0][0x370] ;  /* 0x00006e00ff0577ac */ /* 0x000e620008000800 */
[----:B------:R-:W2:Y:S01]  /*0040*/  S2R R7, SR_TID.Y ;  /* 0x0000000000077919 */ /* 0x000ea20000002200 */
[----:B------:R-:W3:Y:S04]  /*0050*/  LDCU UR7, c[0x0][0x374] ;  /* 0x00006e80ff0777ac */ /* 0x000ee80008000800 */
[----:B------:R-:W3:Y:S01]  /*0060*/  S2UR UR6, SR_CTAID.Y ;  /* 0x00000000000679c3 */ /* 0x000ee20000002600 */
[----:B------:R-:W4:Y:S01]  /*0070*/  S2R R9, SR_TID.X ;  /* 0x0000000000097919 */ /* 0x000f220000002100 */
[----:B------:R-:W5:Y:S01]  /*0080*/  LDCU UR8, c[0x0][0x378] ;  /* 0x00006f00ff0877ac */ /* 0x000f620008000800 */
[----:B------:R-:W4:Y:S05]  /*0090*/  LDCU UR10, c[0x0][0x360] ;  /* 0x00006c00ff0a77ac */ /* 0x000f2a0008000800 */
[----:B------:R-:W1:Y:S01]  /*00a0*/  S2UR UR9, SR_CTAID.X ;  /* 0x00000000000979c3 */ /* 0x000e620000002500 */
[----:B------:R-:W2:Y:S07]  /*00b0*/  LDCU UR11, c[0x0][0x364] ;  /* 0x00006c80ff0b77ac */ /* 0x000eae0008000800 */
[----:B------:R-:W0:Y:S01]  /*00c0*/  LDC R3, c[0x0][0x368] ;  /* 0x0000da00ff037b82 */ /* 0x000e220000000800 */
[----:B---3--:R-:W-:-:S04]  /*00d0*/  UIMAD UR4, UR7, UR4, UR6 ;  /* 0x00000004070472a4 */ /* 0x008fc8000f8e0206 */
[----:B-1----:R-:W-:Y:S02]  /*00e0*/  UIMAD UR6, UR4, UR5, UR9 ;  /* 0x00000005040672a4 */ /* 0x002fe4000f8e0209 */
[----:B------:R-:W-:-:S04]  /*00f0*/  UIMAD UR4, UR5, UR7, URZ ;  /* 0x00000007050472a4 */ /* 0x000fc8000f8e02ff */
[----:B-----5:R-:W-:Y:S01]  /*0100*/  UIMAD UR4, UR4, UR8, URZ ;  /* 0x00000008040472a4 */ /* 0x020fe2000f8e02ff */
[----:B0-----:R-:W-:-:S04]  /*0110*/  IMAD R0, R3, UR6, R8 ;  /* 0x0000000603007c24 */ /* 0x001fc8000f8e0208 */
[----:B--2---:R-:W-:-:S04]  /*0120*/  IMAD R0, R0, UR11, R7 ;  /* 0x0000000b00007c24 */ /* 0x004fc8000f8e0207 */
[----:B----4-:R-:W-:-:S05]  /*0130*/  IMAD R5, R0, UR10, R9 ;  /* 0x0000000a00057c24 */ /* 0x010fca000f8e0209 */
[----:B------:R-:W-:-:S13]  /*0140*/  ISETP.GT.AND P0, PT, R5, 0x14e937, PT ;  /* 0x0014e9370500780c */ /* 0x000fda0003f04270 */
[----:B------:R-:W-:Y:S05]  /*0150*/  @P0 EXIT ;  /* 0x000000000000094d */ /* 0x000fea0003800000 */
[----:B------:R-:W-:Y:S01]  /*0160*/  UIMAD UR5, UR4, UR11, URZ ;  /* 0x0000000b040572a4 */ /* 0x000fe2000f8e02ff */
[----:B------:R-:W-:Y:S01]  /*0170*/  BSSY.RECONVERGENT B0, `(.L_x_0) ;  /* 0x000004b000007945 */ /* 0x000fe20003800200 */
[----:B------:R-:W-:Y:S02]  /*0180*/  UIADD3 UR4, UPT, UPT, UR4, UR6, URZ ;  /* 0x0000000604047290 */ /* 0x000fe4000fffe0ff */
[----:B------:R-:W-:Y:S01]  /*0190*/  UIMAD UR5, UR5, UR10, URZ ;  /* 0x0000000a050572a4 */ /* 0x000fe2000f8e02ff */
[----:B------:R-:W0:Y:S03]  /*01a0*/  LDCU.64 UR6, c[0x0][0x388] ;  /* 0x00007100ff0677ac */ /* 0x000e260008000a00 */
[C---:B------:R-:W-:Y:S02]  /*01b0*/  IMAD R0, R3.reuse, UR4, R8 ;  /* 0x0000000403007c24 */ /* 0x040fe4000f8e0208 */
[----:B------:R-:W-:-:S02]  /*01c0*/  IMAD R4, R3, UR5, RZ ;  /* 0x0000000503047c24 */ /* 0x000fc4000f8e02ff */
[----:B------:R-:W-:Y:S02]  /*01d0*/  IMAD R0, R0, UR11, R7 ;  /* 0x0000000b00007c24 */ /* 0x000fe4000f8e0207 */
[----:B------:R-:W1:Y:S01]  /*01e0*/  I2F.U32.RP R6, R4 ;  /* 0x0000000400067306 */ /* 0x000e620000209000 */
[----:B------:R-:W-:Y:S01]  /*01f0*/  IMAD.MOV R7, RZ, RZ, -R4 ;  /* 0x000000ffff077224 */ /* 0x000fe200078e0a04 */
[----:B------:R-:W-:Y:S01]  /*0200*/  ISETP.NE.U32.AND P2, PT, R4, RZ, PT ;  /* 0x000000ff0400720c */ /* 0x000fe20003f45070 */
[----:B------:R-:W-:Y:S01]  /*0210*/  IMAD R0, R0, UR10, R9 ;  /* 0x0000000a00007c24 */ /* 0x000fe2000f8e0209 */
[----:B------:R-:W2:Y:S02]  /*0220*/  LDCU.64 UR4, c[0x0][0x358] ;  /* 0x00006b00ff0477ac */ /* 0x000ea40008000a00 */
[----:B------:R-:W-:Y:S02]  /*0230*/  MOV R9, R7 ;  /* 0x0000000700097202 */ /* 0x000fe40000000f00 */
[----:B------:R-:W-:-:S02]  /*0240*/  ISETP.GE.AND P0, PT, R0, 0x14e938, PT ;  /* 0x0014e9380000780c */ /* 0x000fc40003f06270 */
[----:B------:R-:W-:Y:S01]  /*0250*/  VIMNMX R7, PT, PT, R0, 0x14e938, !PT ;  /* 0x0014e93800077848 */ /* 0x000fe20007fe0100 */
[----:B-1----:R-:W1:Y:S02]  /*0260*/  MUFU.RCP R6, R6 ;  /* 0x0000000600067308 */ /* 0x002e640000001000 */
[----:B-1----:R-:W-:Y:S02]  /*0270*/  IADD3 R2, PT, PT, R6, 0xffffffe, RZ ;  /* 0x0ffffffe06027810 */ /* 0x002fe40007ffe0ff */
[----:B------:R-:W-:-:S04]  /*0280*/  SEL R6, RZ, 0x1, P0 ;  /* 0x00000001ff067807 */ /* 0x000fc80000000000 */
[----:B------:R1:W3:Y:S01]  /*0290*/  F2I.FTZ.U32.TRUNC.NTZ R3, R2 ;  /* 0x0000000200037305 */ /* 0x0002e2000021f000 */
[----:B------:R-:W-:Y:S01]  /*02a0*/  IADD3 R7, PT, PT, R7, -R0, -R6 ;  /* 0x8000000007077210 */ /* 0x000fe20007ffe806 */
[----:B-1----:R-:W-:Y:S02]  /*02b0*/  IMAD.MOV.U32 R2, RZ, RZ, RZ ;  /* 0x000000ffff027224 */ /* 0x002fe400078e00ff */
[----:B---3--:R-:W-:-:S04]  /*02c0*/  IMAD R9, R9, R3, RZ ;  /* 0x0000000309097224 */ /* 0x008fc800078e02ff */
[----:B------:R-:W-:-:S06]  /*02d0*/  IMAD.HI.U32 R8, R3, R9, R2 ;  /* 0x0000000903087227 */ /* 0x000fcc00078e0002 */
[----:B------:R-:W-:-:S05]  /*02e0*/  IMAD.HI.U32 R3, R8, R7, RZ ;  /* 0x0000000708037227 */ /* 0x000fca00078e00ff */
[----:B------:R-:W-:-:S05]  /*02f0*/  IADD3 R0, PT, PT, -R3, RZ, RZ ;  /* 0x000000ff03007210 */ /* 0x000fca0007ffe1ff */
[----:B------:R-:W-:-:S05]  /*0300*/  IMAD R7, R4, R0, R7 ;  /* 0x0000000004077224 */ /* 0x000fca00078e0207 */
[----:B------:R-:W-:-:S13]  /*0310*/  ISETP.GE.U32.AND P0, PT, R7, R4, PT ;  /* 0x000000040700720c */ /* 0x000fda0003f06070 */
[----:B------:R-:W-:Y:S01]  /*0320*/  @P0 IMAD.IADD R7, R7, 0x1, -R4 ;  /* 0x0000000107070824 */ /* 0x000fe200078e0a04 */
[----:B------:R-:W-:-:S04]  /*0330*/  @P0 IADD3 R3, PT, PT, R3, 0x1, RZ ;  /* 0x0000000103030810 */ /* 0x000fc80007ffe0ff */
[----:B------:R-:W-:-:S13]  /*0340*/  ISETP.GE.U32.AND P1, PT, R7, R4, PT ;  /* 0x000000040700720c */ /* 0x000fda0003f26070 */
[----:B------:R-:W-:Y:S01]  /*0350*/  @P1 VIADD R3, R3, 0x1 ;  /* 0x0000000103031836 */ /* 0x000fe20000000000 */
[----:B------:R-:W-:-:S04]  /*0360*/  @!P2 LOP3.LUT R3, RZ, R4, RZ, 0x33, !PT ;  /* 0x00000004ff03a212 */ /* 0x000fc800078e33ff */
[----:B------:R-:W-:Y:S01]  /*0370*/  IADD3 R7, PT, PT, R6, R3, RZ ;  /* 0x0000000306077210 */ /* 0x000fe20007ffe0ff */
[----:B------:R-:W-:-:S03]  /*0380*/  IMAD.MOV.U32 R6, RZ, RZ, 0x437fffbe ;  /* 0x437fffbeff067424 */ /* 0x000fc600078e00ff */
[----:B------:R-:W-:-:S04]  /*0390*/  LOP3.LUT R0, R7, 0x3, RZ, 0xc0, !PT ;  /* 0x0000000307007812 */ /* 0x000fc800078ec0ff */
[----:B------:R-:W-:-:S13]  /*03a0*/  ISETP.NE.AND P0, PT, R0, 0x3, PT ;  /* 0x000000030000780c */ /* 0x000fda0003f05270 */
[----:B0-2---:R-:W-:Y:S05]  /*03b0*/  @!P0 BRA `(.L_x_1) ;  /* 0x0000000000988947 */ /* 0x005fea0003800000 */
[----:B------:R-:W0:Y:S01]  /*03c0*/  LDC.64 R14, c[0x0][0x380] ;  /* 0x0000e000ff0e7b82 */ /* 0x000e220000000a00 */
[----:B------:R-:W-:-:S04]  /*03d0*/  IADD3 R0, PT, PT, R7, 0x1, RZ ;  /* 0x0000000107007810 */ /* 0x000fc80007ffe0ff */
[----:B------:R-:W-:-:S05]  /*03e0*/  LOP3.LUT R0, R0, 0x3, RZ, 0xc0, !PT ;  /* 0x0000000300007812 */ /* 0x000fca00078ec0ff */
[----:B------:R-:W-:-:S07]  /*03f0*/  IMAD.MOV R10, RZ, RZ, -R0 ;  /* 0x000000ffff0a7224 */ /* 0x000fce00078e0a00 */
.L_x_4:
[----:B01----:R-:W-:-:S06]  /*0400*/  IMAD.WIDE R2, R5, 0x4, R14 ;  /* 0x0000000405027825 */ /* 0x003fcc00078e020e */
[----:B------:R-:W2:Y:S01]  /*0410*/  LDG.E R2, desc[UR4][R2.64] ;  /* 0x0000000402027981 */ /* 0x000ea2000c1e1900 */
[----:B------:R-:W-:Y:S02]  /*0420*/  HFMA2 R9, -RZ, RZ, 0.96630859375, -0.0022525787353515625 ;  /* 0x3bbb989dff097431 */ /* 0x000fe400000001ff */
[----:B------:R-:W-:Y:S01]  /*0430*/  IMAD.MOV.U32 R11, RZ, RZ, 0x437c0000 ;  /* 0x437c0000ff0b7424 */ /* 0x000fe200078e00ff */
[C---:B------:R-:W-:Y:S01]  /*0440*/  IADD3 R16, P1, PT, R5.reuse, UR6, RZ ;  /* 0x0000000605107c10 */ /* 0x040fe2000ff3e0ff */
[----:B------:R-:W-:Y:S01]  /*0450*/  VIADD R10, R10, 0x1 ;  /* 0x000000010a0a7836 */ /* 0x000fe20000000000 */
[----:B------:R-:W-:Y:S02]  /*0460*/  BSSY.RECONVERGENT B1, `(.L_x_2) ;  /* 0x0000017000017945 */ /* 0x000fe40003800200 */
[----:B------:R-:W-:Y:S02]  /*0470*/  LEA.HI.X.SX32 R17, R5, UR7, 0x1, P1 ;  /* 0x0000000705117c11 */ /* 0x000fe400088f0eff */
[----:B------:R-:W-:Y:S01]  /*0480*/  ISETP.NE.AND P2, PT, R10, RZ, PT ;  /* 0x000000ff0a00720c */ /* 0x000fe20003f45270 */
[----:B--2---:R-:W-:-:S04]  /*0490*/  FMUL R0, R2, -0.00390625 ;  /* 0xbb80000002007820 */ /* 0x004fc80000400000 */
[----:B------:R-:W-:-:S04]  /*04a0*/  FFMA.SAT R8, R0, R9, 0.5 ;  /* 0x3f00000000087423 */ /* 0x000fc80000002009 */
[----:B------:R-:W-:-:S04]  /*04b0*/  FFMA.RM R8, R8, R11, 12582913 ;  /* 0x4b40000108087423 */ /* 0x000fc8000000400b */
[C---:B------:R-:W-:Y:S01]  /*04c0*/  FADD R9, R8.reuse, -12583039 ;  /* 0xcb40007f08097421 */ /* 0x040fe20000000000 */
[----:B------:R-:W-:-:S03]  /*04d0*/  SHF.L.U32 R8, R8, 0x17, RZ ;  /* 0x0000001708087819 */ /* 0x000fc600000006ff */
[----:B------:R-:W-:-:S04]  /*04e0*/  FFMA R9, R0, 1.4426950216293334961, -R9 ;  /* 0x3fb8aa3b00097823 */ /* 0x000fc80000000809 */
[----:B------:R-:W-:-:S06]  /*04f0*/  FFMA R9, R0, 1.925963033500011079e-08, R9 ;  /* 0x32a5706000097823 */ /* 0x000fcc0000000009 */
[----:B------:R-:W0:Y:S02]  /*0500*/  MUFU.EX2 R9, R9 ;  /* 0x0000000900097308 */ /* 0x000e240000000800 */
[----:B0-----:R-:W-:-:S06]  /*0510*/  FFMA R11, R8, R9, 1 ;  /* 0x3f800000080b7423 */ /* 0x001fcc0000000009 */
[----:B------:R-:W0:Y:S08]  /*0520*/  MUFU.RCP R0, R11 ;  /* 0x0000000b00007308 */ /* 0x000e300000001000 */
[----:B------:R-:W1:Y:S01]  /*0530*/  FCHK P0, R6, R11 ;  /* 0x0000000b06007302 */ /* 0x000e620000000000 */
[----:B0-----:R-:W-:-:S04]  /*0540*/  FFMA R3, -R11, R0, 1 ;  /* 0x3f8000000b037423 */ /* 0x001fc80000000100 */
[----:B------:R-:W-:-:S04]  /*0550*/  FFMA R0, R0, R3, R0 ;  /* 0x0000000300007223 */ /* 0x000fc80000000000 */
[----:B------:R-:W-:-:S04]  /*0560*/  FFMA R3, R0, 255.998992919921875, RZ ;  /* 0x437fffbe00037823 */ /* 0x000fc800000000ff */
[----:B------:R-:W-:-:S04]  /*0570*/  FFMA R2, -R11, R3, 255.998992919921875 ;  /* 0x437fffbe0b027423 */ /* 0x000fc80000000103 */
[----:B------:R-:W-:Y:S01]  /*0580*/  FFMA R0, R0, R2, R3 ;  /* 0x0000000200007223 */ /* 0x000fe20000000003 */
[----:B-1----:R-:W-:Y:S06]  /*0590*/  @!P0 BRA `(.L_x_3) ;  /* 0x00000000000c8947 */ /* 0x002fec0003800000 */
[----:B------:R-:W-:Y:S02]  /*05a0*/  MOV R3, R11 ;  /* 0x0000000b00037202 */ /* 0x000fe40000000f00 */
[----:B------:R-:W-:-:S07]  /*05b0*/  MOV R2, 0x5d0 ;  /* 0x000005d000027802 */ /* 0x000fce0000000f00 */
[----:B------:R-:W-:Y:S05]  /*05c0*/  CALL.REL.NOINC `($__internal_0_$__cuda_sm3x_div_rn_noftz_f32_slowpath) ;  /* 0x00000008001c7944 */ /* 0x000fea0003c00000 */
.L_x_3:
[----:B------:R-:W-:Y:S05]  /*05d0*/  BSYNC.RECONVERGENT B1 ;  /* 0x0000000000017941 */ /* 0x000fea0003800200 */
.L_x_2:
[----:B------:R-:W0:Y:S01]  /*05e0*/  F2I.U32.TRUNC.NTZ R3, R0 ;  /* 0x0000000000037305 */ /* 0x000e22000020f000 */
[----:B------:R-:W-:Y:S01]  /*05f0*/  IADD3 R5, PT, PT, R4, R5, RZ ;  /* 0x0000000504057210 */ /* 0x000fe20007ffe0ff */
[----:B0-----:R1:W-:Y:S01]  /*0600*/  STG.E.U8 desc[UR4][R16.64], R3 ;  /* 0x0000000310007986 */ /* 0x0013e2000c101104 */
[----:B------:R-:W-:Y:S05]  /*0610*/  @P2 BRA `(.L_x_4) ;  /* 0xfffffffc00782947 */ /* 0x000fea000383ffff */
.L_x_1:
[----:B------:R-:W-:Y:S05]  /*0620*/  BSYNC.RECONVERGENT B0 ;  /* 0x0000000000007941 */ /* 0x000fea0003800200 */
.L_x_0:
[----:B------:R-:W-:-:S13]  /*0630*/  ISETP.GE.U32.AND P0, PT, R7, 0x3, PT ;  /* 0x000000030700780c */ /* 0x000fda0003f06070 */
[----:B------:R-:W-:Y:S05]  /*0640*/  @!P0 EXIT ;  /* 0x000000000000894d */ /* 0x000fea0003800000 */
[----:B------:R-:W0:Y:S01]  /*0650*/  LDC.64 R14, c[0x0][0x380] ;  /* 0x0000e000ff0e7b82 */ /* 0x000e220000000a00 */
[----:B------:R-:W-:Y:S01]  /*0660*/  SHF.R.S32.HI R7, RZ, 0x1f, R4 ;  /* 0x0000001fff077819 */ /* 0x000fe20000011404 */
[----:B------:R-:W2:Y:S06]  /*0670*/  LDCU.64 UR6, c[0x0][0x388] ;  /* 0x00007100ff0677ac */ /* 0x000eac0008000a00 */
.L_x_13:
[----:B01----:R-:W-:-:S05]  /*0680*/  IMAD.WIDE R16, R5, 0x4, R14 ;  /* 0x0000000405107825 */ /* 0x003fca00078e020e */
[----:B---3--:R-:W3:Y:S01]  /*0690*/  LDG.E R0, desc[UR4][R16.64] ;  /* 0x0000000410007981 */ /* 0x008ee2000c1e1900 */
[----:B------:R-:W-:Y:S01]  /*06a0*/  IMAD.MOV.U32 R3, RZ, RZ, 0x3bbb989d ;  /* 0x3bbb989dff037424 */ /* 0x000fe200078e00ff */
[----:B------:R-:W-:Y:S01]  /*06b0*/  MOV R9, 0x437c0000 ;  /* 0x437c000000097802 */ /* 0x000fe20000000f00 */
[----:B------:R-:W-:Y:S01]  /*06c0*/  BSSY.RECONVERGENT B0, `(.L_x_5) ;  /* 0x0000015000007945 */ /* 0x000fe20003800200 */
[----:B------:R-:W-:Y:S01]  /*06d0*/  SHF.R.S32.HI R11, RZ, 0x1f, R5 ;  /* 0x0000001fff0b7819 */ /* 0x000fe20000011405 */
[----:B---3--:R-:W-:-:S04]  /*06e0*/  FMUL R0, R0, -0.00390625 ;  /* 0xbb80000000007820 */ /* 0x008fc80000400000 */
        /* <DEDUP_REMOVED lines=16> */
[----:B------:R-:W-:-:S07]  /*07f0*/  MOV R2, 0x810 ;  /* 0x0000081000027802 */ /* 0x000fce0000000f00 */
[----:B--2---:R-:W-:Y:S05]  /*0800*/  CALL.REL.NOINC `($__internal_0_$__cuda_sm3x_div_rn_noftz_f32_slowpath) ;  /* 0x00000004008c7944 */ /* 0x004fea0003c00000 */
.L_x_6:
[----:B--2---:R-:W-:Y:S05]  /*0810*/  BSYNC.RECONVERGENT B0 ;  /* 0x0000000000007941 */ /* 0x004fea0003800200 */
.L_x_5:
[----:B------:R-:W0:Y:S01]  /*0820*/  F2I.U32.TRUNC.NTZ R3, R0 ;  /* 0x0000000000037305 */ /* 0x000e22000020f000 */
[----:B------:R-:W-:Y:S01]  /*0830*/  IADD3 R10, P0, PT, R5, UR6, RZ ;  /* 0x00000006050a7c10 */ /* 0x000fe2000ff1e0ff */
[----:B------:R-:W-:-:S03]  /*0840*/  IMAD.WIDE R16, R4, 0x4, R16 ;  /* 0x0000000404107825 */ /* 0x000fc600078e0210 */
[----:B------:R-:W-:-:S05]  /*0850*/  IADD3.X R11, PT, PT, R11, UR7, RZ, P0, !PT ;  /* 0x000000070b0b7c10 */ /* 0x000fca00087fe4ff */
[----:B0-----:R0:W-:Y:S04]  /*0860*/  STG.E.U8 desc[UR4][R10.64], R3 ;  /* 0x000000030a007986 */ /* 0x0011e8000c101104 */
[----:B------:R-:W2:Y:S01]  /*0870*/  LDG.E R2, desc[UR4][R16.64] ;  /* 0x0000000410027981 */ /* 0x000ea2000c1e1900 */
[----:B------:R-:W-:Y:S02]  /*0880*/  HFMA2 R13, -RZ, RZ, 3.7421875, 0 ;  /* 0x437c0000ff0d7431 */ /* 0x000fe400000001ff */
[----:B------:R-:W-:Y:S01]  /*0890*/  IMAD.MOV.U32 R9, RZ, RZ, 0x3bbb989d ;  /* 0x3bbb989dff097424 */ /* 0x000fe200078e00ff */
[----:B------:R-:W-:Y:S01]  /*08a0*/  BSSY.RECONVERGENT B0, `(.L_x_7) ;  /* 0x0000015000007945 */ /* 0x000fe20003800200 */
[----:B--2---:R-:W-:-:S04]  /*08b0*/  FMUL R2, R2, -0.00390625 ;  /* 0xbb80000002027820 */ /* 0x004fc80000400000 */
[----:B------:R-:W-:-:S04]  /*08c0*/  FFMA.SAT R8, R2, R9, 0.5 ;  /* 0x3f00000002087423 */ /* 0x000fc80000002009 */
[----:B------:R-:W-:-:S04]  /*08d0*/  FFMA.RM R8, R8, R13, 12582913 ;  /* 0x4b40000108087423 */ /* 0x000fc8000000400d */
[C---:B------:R-:W-:Y:S01]  /*08e0*/  FADD R9, R8.reuse, -12583039 ;  /* 0xcb40007f08097421 */ /* 0x040fe20000000000 */
[----:B------:R-:W-:-:S03]  /*08f0*/  SHF.L.U32 R8, R8, 0x17, RZ ;  /* 0x0000001708087819 */ /* 0x000fc600000006ff */
[----:B------:R-:W-:-:S04]  /*0900*/  FFMA R9, R2, 1.4426950216293334961, -R9 ;  /* 0x3fb8aa3b02097823 */ /* 0x000fc80000000809 */
[----:B------:R-:W-:-:S06]  /*0910*/  FFMA R9, R2, 1.925963033500011079e-08, R9 ;  /* 0x32a5706002097823 */ /* 0x000fcc0000000009 */
[----:B------:R-:W1:Y:S02]  /*0920*/  MUFU.EX2 R9, R9 ;  /* 0x0000000900097308 */ /* 0x000e640000000800 */
[----:B-1----:R-:W-:-:S06]  /*0930*/  FFMA R13, R8, R9, 1 ;  /* 0x3f800000080d7423 */ /* 0x002fcc0000000009 */
        /* <DEDUP_REMOVED lines=8> */
[----:B------:R-:W-:Y:S01]  /*09c0*/  IMAD.MOV.U32 R3, RZ, RZ, R13 ;  /* 0x000000ffff037224 */ /* 0x000fe200078e000d */
[----:B------:R-:W-:-:S07]  /*09d0*/  MOV R2, 0x9f0 ;  /* 0x000009f000027802 */ /* 0x000fce0000000f00 */
[----:B------:R-:W-:Y:S05]  /*09e0*/  CALL.REL.NOINC `($__internal_0_$__cuda_sm3x_div_rn_noftz_f32_slowpath) ;  /* 0x0000000400147944 */ /* 0x000fea0003c00000 */
.L_x_8:
[----:B------:R-:W-:Y:S05]  /*09f0*/  BSYNC.RECONVERGENT B0 ;  /* 0x0000000000007941 */ /* 0x000fea0003800200 */
.L_x_7:
[----:B------:R-:W0:Y:S01]  /*0a00*/  F2I.U32.TRUNC.NTZ R3, R0 ;  /* 0x0000000000037305 */ /* 0x000e22000020f000 */
[C---:B------:R-:W-:Y:S01]  /*0a10*/  IADD3 R10, P0, PT, R4.reuse, R10, RZ ;  /* 0x0000000a040a7210 */ /* 0x040fe20007f1e0ff */
[----:B------:R-:W-:-:S03]  /*0a20*/  IMAD.WIDE R16, R4, 0x4, R16 ;  /* 0x0000000404107825 */ /* 0x000fc600078e0210 */
[----:B------:R-:W-:-:S05]  /*0a30*/  IADD3.X R11, PT, PT, R7, R11, RZ, P0, !PT ;  /* 0x0000000b070b7210 */ /* 0x000fca00007fe4ff */
[----:B0-----:R0:W-:Y:S04]  /*0a40*/  STG.E.U8 desc[UR4][R10.64], R3 ;  /* 0x000000030a007986 */ /* 0x0011e8000c101104 */
[----:B------:R-:W2:Y:S01]  /*0a50*/  LDG.E R2, desc[UR4][R16.64] ;  /* 0x0000000410027981 */ /* 0x000ea2000c1e1900 */
[----:B------:R-:W-:Y:S01]  /*0a60*/  MOV R9, 0x3bbb989d ;  /* 0x3bbb989d00097802 */ /* 0x000fe20000000f00 */
        /* <DEDUP_REMOVED lines=22> */
.L_x_10:
[----:B------:R-:W-:Y:S05]  /*0bd0*/  BSYNC.RECONVERGENT B0 ;  /* 0x0000000000007941 */ /* 0x000fea0003800200 */
.L_x_9:
[----:B------:R-:W0:Y:S01]  /*0be0*/  F2I.U32.TRUNC.NTZ R3, R0 ;  /* 0x0000000000037305 */ /* 0x000e22000020f000 */
[C---:B------:R-:W-:Y:S01]  /*0bf0*/  IADD3 R10, P0, PT, R4.reuse, R10, RZ ;  /* 0x0000000a040a7210 */ /* 0x040fe20007f1e0ff */
[----:B------:R-:W-:-:S04]  /*0c00*/  IMAD.WIDE R16, R4, 0x4, R16 ;  /* 0x0000000404107825 */ /* 0x000fc800078e0210 */
[----:B------:R-:W-:-:S05]  /*0c10*/  IMAD.X R11, R7, 0x1, R11, P0 ;  /* 0x00000001070b7824 */ /* 0x000fca00000e060b */
[----:B0-----:R0:W-:Y:S04]  /*0c20*/  STG.E.U8 desc[UR4][R10.64], R3 ;  /* 0x000000030a007986 */ /* 0x0011e8000c101104 */
[----:B------:R-:W2:Y:S01]  /*0c30*/  LDG.E R16, desc[UR4][R16.64] ;  /* 0x0000000410107981 */ /* 0x000ea2000c1e1900 */
[----:B------:R-:W-:Y:S01]  /*0c40*/  HFMA2 R9, -RZ, RZ, 0.96630859375, -0.0022525787353515625 ;  /* 0x3bbb989dff097431 */ /* 0x000fe200000001ff */
[----:B------:R-:W-:Y:S01]  /*0c50*/  MOV R13, 0x437c0000 ;  /* 0x437c0000000d7802 */ /* 0x000fe20000000f00 */
[----:B------:R-:W-:Y:S01]  /*0c60*/  BSSY.RECONVERGENT B0, `(.L_x_11) ;  /* 0x0000015000007945 */ /* 0x000fe20003800200 */
[----:B--2---:R-:W-:-:S04]  /*0c70*/  FMUL R2, R16, -0.00390625 ;  /* 0xbb80000010027820 */ /* 0x004fc80000400000 */
[----:B------:R-:W-:-:S04]  /*0c80*/  FFMA.SAT R8, R2, R9, 0.5 ;  /* 0x3f00000002087423 */ /* 0x000fc80000002009 */
[----:B------:R-:W-:-:S04]  /*0c90*/  FFMA.RM R8, R8, R13, 12582913 ;  /* 0x4b40000108087423 */ /* 0x000fc8000000400d */
[C---:B------:R-:W-:Y:S01]  /*0ca0*/  FADD R9, R8.reuse, -12583039 ;  /* 0xcb40007f08097421 */ /* 0x040fe20000000000 */
[----:B------:R-:W-:-:S03]  /*0cb0*/  IMAD.SHL.U32 R8, R8, 0x800000, RZ ;  /* 0x0080000008087824 */ /* 0x000fc600078e00ff */
        /* <DEDUP_REMOVED lines=15> */
.L_x_12:
[----:B------:R-:W-:Y:S05]  /*0db0*/  BSYNC.RECONVERGENT B0 ;  /* 0x0000000000007941 */ /* 0x000fea0003800200 */
.L_x_11:
[----:B------:R-:W0:Y:S01]  /*0dc0*/  F2I.U32.TRUNC.NTZ R9, R0 ;  /* 0x0000000000097305 */ /* 0x000e22000020f000 */
[C---:B------:R-:W-:Y:S01]  /*0dd0*/  IADD3 R2, P0, PT, R4.reuse, R10, RZ ;  /* 0x0000000a04027210 */ /* 0x040fe20007f1e0ff */
[----:B------:R-:W-:-:S03]  /*0de0*/  IMAD R5, R4, 0x4, R5 ;  /* 0x0000000404057824 */ /* 0x000fc600078e0205 */
[----:B------:R-:W-:Y:S02]  /*0df0*/  IADD3.X R3, PT, PT, R7, R11, RZ, P0, !PT ;  /* 0x0000000b07037210 */ /* 0x000fe400007fe4ff */
[----:B------:R-:W-:-:S03]  /*0e00*/  ISETP.GE.AND P0, PT, R5, 0x14e938, PT ;  /* 0x0014e9380500780c */ /* 0x000fc60003f06270 */
[----:B0-----:R3:W-:Y:S10]  /*0e10*/  STG.E.U8 desc[UR4][R2.64], R9 ;  /* 0x0000000902007986 */ /* 0x0017f4000c101104 */
[----:B------:R-:W-:Y:S05]  /*0e20*/  @!P0 BRA `(.L_x_13) ;  /* 0xfffffff800148947 */ /* 0x000fea000383ffff */
[----:B------:R-:W-:Y:S05]  /*0e30*/  EXIT ;  /* 0x000000000000794d */ /* 0x000fea0003800000 */
        .weak           $__internal_0_$__cuda_sm3x_div_rn_noftz_f32_slowpath
        .type           $__internal_0_$__cuda_sm3x_div_rn_noftz_f32_slowpath,@function
        .size           $__internal_0_$__cuda_sm3x_div_rn_noftz_f32_slowpath,(.L_x_33 - $__internal_0_$__cuda_sm3x_div_rn_noftz_f32_slowpath)
$__internal_0_$__cuda_sm3x_div_rn_noftz_f32_slowpath:
[----:B------:R-:W-:Y:S01]  /*0e40*/  SHF.R.U32.HI R8, RZ, 0x17, R3 ;  /* 0x00000017ff087819 */ /* 0x000fe20000011603 */
[----:B------:R-:W-:Y:S01]  /*0e50*/  BSSY.RECONVERGENT B2, `(.L_x_14) ;  /* 0x0000066000027945 */ /* 0x000fe20003800200 */
[----:B------:R-:W-:Y:S01]  /*0e60*/  SHF.R.U32.HI R13, RZ, 0x17, R6 ;  /* 0x00000017ff0d7819 */ /* 0x000fe20000011606 */
[----:B------:R-:W-:Y:S01]  /*0e70*/  IMAD.MOV.U32 R12, RZ, RZ, 0x437fffbe ;  /* 0x437fffbeff0c7424 */ /* 0x000fe200078e00ff */
[----:B------:R-:W-:Y:S02]  /*0e80*/  LOP3.LUT R8, R8, 0xff, RZ, 0xc0, !PT ;  /* 0x000000ff08087812 */ /* 0x000fe400078ec0ff */
[----:B------:R-:W-:Y:S02]  /*0e90*/  LOP3.LUT R13, R13, 0xff, RZ, 0xc0, !PT ;  /* 0x000000ff0d0d7812 */ /* 0x000fe400078ec0ff */
[----:B------:R-:W-:Y:S02]  /*0ea0*/  IADD3 R0, PT, PT, R8, -0x1, RZ ;  /* 0xffffffff08007810 */ /* 0x000fe40007ffe0ff */
[----:B------:R-:W-:-:S02]  /*0eb0*/  IADD3 R9, PT, PT, R13, -0x1, RZ ;  /* 0xffffffff0d097810 */ /* 0x000fc40007ffe0ff */
[----:B------:R-:W-:-:S04]  /*0ec0*/  ISETP.GT.U32.AND P0, PT, R0, 0xfd, PT ;  /* 0x000000fd0000780c */ /* 0x000fc80003f04070 */
[----:B------:R-:W-:-:S13]  /*0ed0*/  ISETP.GT.U32.OR P0, PT, R9, 0xfd, P0 ;  /* 0x000000fd0900780c */ /* 0x000fda0000704470 */
[----:B------:R-:W-:Y:S01]  /*0ee0*/  @!P0 MOV R9, RZ ;  /* 0x000000ff00098202 */ /* 0x000fe20000000f00 */
[----:B------:R-:W-:Y:S06]  /*0ef0*/  @!P0 BRA `(.L_x_15) ;  /* 0x0000000000688947 */ /* 0x000fec0003800000 */
[----:B------:R-:W-:Y:S02]  /*0f00*/  MOV R0, 0x437fffbe ;  /* 0x437fffbe00007802 */ /* 0x000fe40000000f00 */
[----:B------:R-:W-:Y:S02]  /*0f10*/  FSETP.GTU.FTZ.AND P1, PT, |R3|, +INF , PT ;  /* 0x7f8000000300780b */ /* 0x000fe40003f3c200 */
[----:B------:R-:W-:-:S04]  /*0f20*/  FSETP.GTU.FTZ.AND P0, PT, |R0|, +INF , PT ;  /* 0x7f8000000000780b */ /* 0x000fc80003f1c200 */
[----:B------:R-:W-:-:S13]  /*0f30*/  PLOP3.LUT P0, PT, P0, P1, PT, 0xf8, 0x8f ;  /* 0x00000000008f781c */ /* 0x000fda0000703f70 */
[----:B------:R-:W-:Y:S05]  /*0f40*/  @P0 BRA `(.L_x_16) ;  /* 0x0000000400540947 */ /* 0x000fea0003800000 */
[----:B------:R-:W-:-:S13]  /*0f50*/  LOP3.LUT P0, RZ, R3, 0x7fffffff, R12, 0xc8, !PT ;  /* 0x7fffffff03ff7812 */ /* 0x000fda000780c80c */
[----:B------:R-:W-:Y:S05]  /*0f60*/  @!P0 BRA `(.L_x_17) ;  /* 0x0000000400448947 */ /* 0x000fea0003800000 */
[C---:B------:R-:W-:Y:S02]  /*0f70*/  FSETP.NEU.FTZ.AND P3, PT, |R0|.reuse, +INF , PT ;  /* 0x7f8000000000780b */ /* 0x040fe40003f7d200 */
[----:B------:R-:W-:Y:S02]  /*0f80*/  FSETP.NEU.FTZ.AND P1, PT, |R3|, +INF , PT ;  /* 0x7f8000000300780b */ /* 0x000fe40003f3d200 */
[----:B------:R-:W-:-:S11]  /*0f90*/  FSETP.NEU.FTZ.AND P0, PT, |R0|, +INF , PT ;  /* 0x7f8000000000780b */ /* 0x000fd60003f1d200 */
[----:B------:R-:W-:Y:S05]  /*0fa0*/  @!P1 BRA !P3, `(.L_x_17) ;  /* 0x0000000400349947 */ /* 0x000fea0005800000 */
[----:B------:R-:W-:-:S04]  /*0fb0*/  LOP3.LUT P3, RZ, R12, 0x7fffffff, RZ, 0xc0, !PT ;  /* 0x7fffffff0cff7812 */ /* 0x000fc8000786c0ff */
[----:B------:R-:W-:-:S13]  /*0fc0*/  PLOP3.LUT P1, PT, P1, P3, PT, 0x2f, 0xf2 ;  /* 0x0000000000f2781c */ /* 0x000fda0000f26577 */
[----:B------:R-:W-:Y:S05]  /*0fd0*/  @P1 BRA `(.L_x_18) ;  /* 0x0000000400201947 */ /* 0x000fea0003800000 */
[----:B------:R-:W-:-:S04]  /*0fe0*/  LOP3.LUT P1, RZ, R3, 0x7fffffff, RZ, 0xc0, !PT ;  /* 0x7fffffff03ff7812 */ /* 0x000fc8000782c0ff */
[----:B------:R-:W-:-:S13]  /*0ff0*/  PLOP3.LUT P0, PT, P0, P1, PT, 0x2f, 0xf2 ;  /* 0x0000000000f2781c */ /* 0x000fda0000702577 */
[----:B------:R-:W-:Y:S05]  /*1000*/  @P0 BRA `(.L_x_19) ;  /* 0x0000000400080947 */ /* 0x000fea0003800000 */
[----:B------:R-:W-:-:S05]  /*1010*/  VIADD R9, R13, 0xffffffff ;  /* 0xffffffff0d097836 */ /* 0x000fca0000000000 */
[----:B------:R-:W-:Y:S02]  /*1020*/  ISETP.GE.AND P0, PT, R9, RZ, PT ;  /* 0x000000ff0900720c */ /* 0x000fe40003f06270 */
[----:B------:R-:W-:-:S04]  /*1030*/  IADD3 R9, PT, PT, R8, -0x1, RZ ;  /* 0xffffffff08097810 */ /* 0x000fc80007ffe0ff */
[----:B------:R-:W-:-:S07]  /*1040*/  ISETP.GE.AND P1, PT, R9, RZ, PT ;  /* 0x000000ff0900720c */ /* 0x000fce0003f26270 */
[----:B------:R-:W-:Y:S01]  /*1050*/  @P0 MOV R9, RZ ;  /* 0x000000ff00090202 */ /* 0x000fe20000000f00 */
[----:B------:R-:W-:Y:S02]  /*1060*/  @!P0 IMAD.MOV.U32 R9, RZ, RZ, -0x40 ;  /* 0xffffffc0ff098424 */ /* 0x000fe400078e00ff */
[----:B------:R-:W-:-:S03]  /*1070*/  @!P0 FFMA R12, R0, 1.84467440737095516160e+19, RZ ;  /* 0x5f800000000c8823 */ /* 0x000fc600000000ff */
[----:B------:R-:W-:Y:S01]  /*1080*/  @!P1 FFMA R3, R3, 1.84467440737095516160e+19, RZ ;  /* 0x5f80000003039823 */ /* 0x000fe200000000ff */
[----:B------:R-:W-:-:S07]  /*1090*/  @!P1 IADD3 R9, PT, PT, R9, 0x40, RZ ;  /* 0x0000004009099810 */ /* 0x000fce0007ffe0ff */
.L_x_15:
[----:B------:R-:W-:Y:S01]  /*10a0*/  LEA R20, R8, 0xc0800000, 0x17 ;  /* 0xc080000008147811 */ /* 0x000fe200078eb8ff */
[----:B------:R-:W-:Y:S01]  /*10b0*/  VIADD R13, R13, 0xffffff81 ;  /* 0xffffff810d0d7836 */ /* 0x000fe20000000000 */
[----:B------:R-:W-:Y:S02]  /*10c0*/  BSSY.RECONVERGENT B3, `(.L_x_20) ;  /* 0x0000035000037945 */ /* 0x000fe40003800200 */
[----:B------:R-:W-:Y:S01]  /*10d0*/  IADD3 R20, PT, PT, -R20, R3, RZ ;  /* 0x0000000314147210 */ /* 0x000fe20007ffe1ff */
[----:B------:R-:W-:-:S03]  /*10e0*/  IMAD R0, R13, -0x800000, R12 ;  /* 0xff8000000d007824 */ /* 0x000fc600078e020c */
[----:B------:R-:W0:Y:S01]  /*10f0*/  MUFU.RCP R18, R20 ;  /* 0x0000001400127308 */ /* 0x000e220000001000 */
[----:B------:R-:W-:-:S04]  /*1100*/  FADD.FTZ R3, -R20, -RZ ;  /* 0x800000ff14037221 */ /* 0x000fc80000010100 */
[----:B0-----:R-:W-:-:S04]  /*1110*/  FFMA R19, R18, R3, 1 ;  /* 0x3f80000012137423 */ /* 0x001fc80000000003 */
[----:B------:R-:W-:-:S04]  /*1120*/  FFMA R19, R18, R19, R18 ;  /* 0x0000001312137223 */ /* 0x000fc80000000012 */
[----:B------:R-:W-:-:S04]  /*1130*/  FFMA R12, R0, R19, RZ ;  /* 0x00000013000c7223 */ /* 0x000fc800000000ff */
[----:B------:R-:W-:-:S04]  /*1140*/  FFMA R18, R3, R12, R0 ;  /* 0x0000000c03127223 */ /* 0x000fc80000000000 */
[----:B------:R-:W-:Y:S01]  /*1150*/  FFMA R18, R19, R18, R12 ;  /* 0x0000001213127223 */ /* 0x000fe2000000000c */
[----:B------:R-:W-:-:S03]  /*1160*/  IADD3 R12, PT, PT, R13, 0x7f, -R8 ;  /* 0x0000007f0d0c7810 */ /* 0x000fc60007ffe808 */
[----:B------:R-:W-:Y:S01]  /*1170*/  FFMA R3, R3, R18, R0 ;  /* 0x0000001203037223 */ /* 0x000fe20000000000 */
[----:B------:R-:W-:-:S03]  /*1180*/  IADD3 R9, PT, PT, R12, R9, RZ ;  /* 0x000000090c097210 */ /* 0x000fc60007ffe0ff */
[----:B------:R-:W-:-:S05]  /*1190*/  FFMA R0, R19, R3, R18 ;  /* 0x0000000313007223 */ /* 0x000fca0000000012 */
[----:B------:R-:W-:-:S04]  /*11a0*/  SHF.R.U32.HI R8, RZ, 0x17, R0 ;  /* 0x00000017ff087819 */ /* 0x000fc80000011600 */
[----:B------:R-:W-:-:S04]  /*11b0*/  LOP3.LUT R8, R8, 0xff, RZ, 0xc0, !PT ;  /* 0x000000ff08087812 */ /* 0x000fc800078ec0ff */
[----:B------:R-:W-:-:S05]  /*11c0*/  IADD3 R8, PT, PT, R8, R9, RZ ;  /* 0x0000000908087210 */ /* 0x000fca0007ffe0ff */
[----:B------:R-:W-:-:S05]  /*11d0*/  VIADD R12, R8, 0xffffffff ;  /* 0xffffffff080c7836 */ /* 0x000fca0000000000 */
[----:B------:R-:W-:-:S13]  /*11e0*/  ISETP.GE.U32.AND P0, PT, R12, 0xfe, PT ;  /* 0x000000fe0c00780c */ /* 0x000fda0003f06070 */
[----:B------:R-:W-:Y:S05]  /*11f0*/  @!P0 BRA `(.L_x_21) ;  /* 0x0000000000808947 */ /* 0x000fea0003800000 */
[----:B------:R-:W-:-:S13]  /*1200*/  ISETP.GT.AND P0, PT, R8, 0xfe, PT ;  /* 0x000000fe0800780c */ /* 0x000fda0003f04270 */
[----:B------:R-:W-:Y:S05]  /*1210*/  @P0 BRA `(.L_x_22) ;  /* 0x00000000006c0947 */ /* 0x000fea0003800000 */
[----:B------:R-:W-:-:S13]  /*1220*/  ISETP.GE.AND P0, PT, R8, 0x1, PT ;  /* 0x000000010800780c */ /* 0x000fda0003f06270 */
[----:B------:R-:W-:Y:S05]  /*1230*/  @P0 BRA `(.L_x_23) ;  /* 0x0000000000740947 */ /* 0x000fea0003800000 */
[----:B------:R-:W-:Y:S02]  /*1240*/  ISETP.GE.AND P0, PT, R8, -0x18, PT ;  /* 0xffffffe80800780c */ /* 0x000fe40003f06270 */
[----:B------:R-:W-:-:S11]  /*1250*/  LOP3.LUT R0, R0, 0x80000000, RZ, 0xc0, !PT ;  /* 0x8000000000007812 */ /* 0x000fd600078ec0ff */
[----:B------:R-:W-:Y:S05]  /*1260*/  @!P0 BRA `(.L_x_23) ;  /* 0x0000000000688947 */ /* 0x000fea0003800000 */
[CCC-:B------:R-:W-:Y:S01]  /*1270*/  FFMA.RZ R9, R19.reuse, R3.reuse, R18.reuse ;  /* 0x0000000313097223 */ /* 0x1c0fe2000000c012 */
[CCC-:B------:R-:W-:Y:S01]  /*1280*/  FFMA.RP R12, R19.reuse, R3.reuse, R18.reuse ;  /* 0x00000003130c7223 */ /* 0x1c0fe20000008012 */
[----:B------:R-:W-:Y:S01]  /*1290*/  FFMA.RM R19, R19, R3, R18 ;  /* 0x0000000313137223 */ /* 0x000fe20000004012 */
[C---:B------:R-:W-:Y:S02]  /*12a0*/  IADD3 R3, PT, PT, R8.reuse, 0x20, RZ ;  /* 0x0000002008037810 */ /* 0x040fe40007ffe0ff */
[----:B------:R-:W-:Y:S02]  /*12b0*/  LOP3.LUT R9, R9, 0x7fffff, RZ, 0xc0, !PT ;  /* 0x007fffff09097812 */ /* 0x000fe400078ec0ff */
[C---:B------:R-:W-:Y:S02]  /*12c0*/  ISETP.NE.AND P3, PT, R8.reuse, RZ, PT ;  /* 0x000000ff0800720c */ /* 0x040fe40003f65270 */
[----:B------:R-:W-:Y:S02]  /*12d0*/  LOP3.LUT R18, R9, 0x800000, RZ, 0xfc, !PT ;  /* 0x0080000009127812 */ /* 0x000fe400078efcff */
[----:B------:R-:W-:-:S02]  /*12e0*/  ISETP.NE.AND P1, PT, R8, RZ, PT ;  /* 0x000000ff0800720c */ /* 0x000fc40003f25270 */
[----:B------:R-:W-:Y:S02]  /*12f0*/  IADD3 R8, PT, PT, -R8, RZ, RZ ;  /* 0x000000ff08087210 */ /* 0x000fe40007ffe1ff */
[----:B------:R-:W-:Y:S02]  /*1300*/  SHF.L.U32 R3, R18, R3, RZ ;  /* 0x0000000312037219 */ /* 0x000fe400000006ff */
[----:B------:R-:W-:Y:S02]  /*1310*/  FSETP.NEU.FTZ.AND P0, PT, R12, R19, PT ;  /* 0x000000130c00720b */ /* 0x000fe40003f1d000 */
[----:B------:R-:W-:Y:S02]  /*1320*/  SEL R9, R8, RZ, P3 ;  /* 0x000000ff08097207 */ /* 0x000fe40001800000 */
[----:B------:R-:W-:Y:S02]  /*1330*/  ISETP.NE.AND P1, PT, R3, RZ, P1 ;  /* 0x000000ff0300720c */ /* 0x000fe40000f25270 */
[----:B------:R-:W-:-:S02]  /*1340*/  SHF.R.U32.HI R9, RZ, R9, R18 ;  /* 0x00000009ff097219 */ /* 0x000fc40000011612 */
[----:B------:R-:W-:Y:S02]  /*1350*/  PLOP3.LUT P0, PT, P0, P1, PT, 0xf8, 0x8f ;  /* 0x00000000008f781c */ /* 0x000fe40000703f70 */
[----:B------:R-:W-:Y:S02]  /*1360*/  SHF.R.U32.HI R3, RZ, 0x1, R9 ;  /* 0x00000001ff037819 */ /* 0x000fe40000011609 */
[----:B------:R-:W-:-:S04]  /*1370*/  SEL R8, RZ, 0x1, !P0 ;  /* 0x00000001ff087807 */ /* 0x000fc80004000000 */
[----:B------:R-:W-:-:S04]  /*1380*/  LOP3.LUT R8, R8, 0x1, R3, 0xf8, !PT ;  /* 0x0000000108087812 */ /* 0x000fc800078ef803 */
[----:B------:R-:W-:-:S05]  /*1390*/  LOP3.LUT R8, R8, R9, RZ, 0xc0, !PT ;  /* 0x0000000908087212 */ /* 0x000fca00078ec0ff */
[----:B------:R-:W-:-:S05]  /*13a0*/  IMAD.IADD R3, R3, 0x1, R8 ;  /* 0x0000000103037824 */ /* 0x000fca00078e0208 */
[----:B------:R-:W-:Y:S01]  /*13b0*/  LOP3.LUT R0, R3, R0, RZ, 0xfc, !PT ;  /* 0x0000000003007212 */ /* 0x000fe200078efcff */
[----:B------:R-:W-:Y:S06]  /*13c0*/  BRA `(.L_x_23) ;  /* 0x0000000000107947 */ /* 0x000fec0003800000 */
.L_x_22:
[----:B------:R-:W-:-:S04]  /*13d0*/  LOP3.LUT R0, R0, 0x80000000, RZ, 0xc0, !PT ;  /* 0x8000000000007812 */ /* 0x000fc800078ec0ff */
[----:B------:R-:W-:Y:S01]  /*13e0*/  LOP3.LUT R0, R0, 0x7f800000, RZ, 0xfc, !PT ;  /* 0x7f80000000007812 */ /* 0x000fe200078efcff */
[----:B------:R-:W-:Y:S06]  /*13f0*/  BRA `(.L_x_23) ;  /* 0x0000000000047947 */ /* 0x000fec0003800000 */
.L_x_21:
[----:B------:R-:W-:-:S07]  /*1400*/  LEA R0, R9, R0, 0x17 ;  /* 0x0000000009007211 */ /* 0x000fce00078eb8ff */
.L_x_23:
[----:B------:R-:W-:Y:S05]  /*1410*/  BSYNC.RECONVERGENT B3 ;  /* 0x0000000000037941 */ /* 0x000fea0003800200 */
.L_x_20:
[----:B------:R-:W-:Y:S05]  /*1420*/  BRA `(.L_x_24) ;  /* 0x0000000000207947 */ /* 0x000fea0003800000 */
.L_x_19:
[----:B------:R-:W-:-:S04]  /*1430*/  LOP3.LUT R0, R3, 0x80000000, R12, 0x48, !PT ;  /* 0x8000000003007812 */ /* 0x000fc800078e480c */
[----:B------:R-:W-:Y:S01]  /*1440*/  LOP3.LUT R0, R0, 0x7f800000, RZ, 0xfc, !PT ;  /* 0x7f80000000007812 */ /* 0x000fe200078efcff */
[----:B------:R-:W-:Y:S06]  /*1450*/  BRA `(.L_x_24) ;  /* 0x0000000000147947 */ /* 0x000fec0003800000 */
.L_x_18:
[----:B------:R-:W-:Y:S01]  /*1460*/  LOP3.LUT R0, R3, 0x80000000, R12, 0x48, !PT ;  /* 0x8000000003007812 */ /* 0x000fe200078e480c */
[----:B------:R-:W-:Y:S06]  /*1470*/  BRA `(.L_x_24) ;  /* 0x00000000000c7947 */ /* 0x000fec0003800000 */
.L_x_17:
[----:B------:R-:W0:Y:S01]  /*1480*/  MUFU.RSQ R0, -QNAN ;  /* 0xffc0000000007908 */ /* 0x000e220000001400 */
[----:B------:R-:W-:Y:S05]  /*1490*/  BRA `(.L_x_24) ;  /* 0x0000000000047947 */ /* 0x000fea0003800000 */
.L_x_16:
[----:B------:R-:W-:-:S07]  /*14a0*/  FADD.FTZ R0, R0, R3 ;  /* 0x0000000300007221 */ /* 0x000fce0000010000 */
.L_x_24:
[----:B------:R-:W-:Y:S05]  /*14b0*/  BSYNC.RECONVERGENT B2 ;  /* 0x0000000000027941 */ /* 0x000fea0003800200 */
.L_x_14:
[----:B------:R-:W-:-:S04]  /*14c0*/  HFMA2 R3, -RZ, RZ, 0, 0 ;  /* 0x00000000ff037431 */ /* 0x000fc800000001ff */
[----:B0-----:R-:W-:Y:S05]  /*14d0*/  RET.REL.NODEC R2 `(_Z14layer1_sigmoidPfPh) ;  /* 0xffffffe802c87950 */ /* 0x001fea0003c3ffff */
.L_x_25:
[----:B------:R-:W-:-:S00]  /*14e0*/  BRA `(.L_x_25) ;  /* 0xfffffffc00fc7947 */ /* 0x000fc0000383ffff */
[----:B------:R-:W-:-:S00]  /*14f0*/  NOP ;  /* 0x0000000000007918 */ /* 0x000fc00000000000 */
        /* <DEDUP_REMOVED lines=8> */
.L_x_33:


//--------------------- .text._Z19layer1_feature_mapsPfPhS_ --------------------------
	.section	.text._Z19layer1_feature_mapsPfPhS_,"ax",@progbits
	.align	128
        .global         _Z19layer1_feature_mapsPfPhS_
        .type           _Z19layer1_feature_mapsPfPhS_,@function
        .size           _Z19layer1_feature_mapsPfPhS_,(.L_x_35 - _Z19layer1_feature_mapsPfPhS_)
        .other          _Z19layer1_feature_mapsPfPhS_,@"STO_CUDA_ENTRY STV_DEFAULT"
_Z19layer1_feature_mapsPfPhS_:
.text._Z19layer1_feature_mapsPfPhS_:
[----:B------:R-:W-:Y:S01]  /*0000*/  LDC R1, c[0x0][0x37c] ;  /* 0x0000df00ff017b82 */ /* 0x000fe20000000800 */
[----:B------:R-:W0:Y:S01]  /*0010*/  S2R R0, SR_CTAID.Z ;  /* 0x0000000000007919 */ /* 0x000e220000002700 */
[----:B------:R-:W1:Y:S01]  /*0020*/  LDCU UR4, c[0x0][0x370] ;  /* 0x00006e00ff0477ac */ /* 0x000e620008000800 */
[----:B------:R-:W0:Y:S01]  /*0030*/  S2R R3, SR_CTAID.Y ;  /* 0x0000000000037919 */ /* 0x000e220000002600 */
[----:B------:R-:W0:Y:S01]  /*0040*/  LDCU UR5, c[0x0][0x374] ;  /* 0x00006e80ff0577ac */ /* 0x000e220008000800 */
[----:B------:R-:W1:Y:S01]  /*0050*/  S2R R5, SR_CTAID.X ;  /* 0x0000000000057919 */ /* 0x000e620000002500 */
[----:B------:R-:W2:Y:S01]  /*0060*/  LDCU UR6, c[0x0][0x378] ;  /* 0x00006f00ff0677ac */ /* 0x000ea20008000800 */
[----:B------:R-:W3:Y:S01]  /*0070*/  S2R R7, SR_TID.Z ;  /* 0x0000000000077919 */ /* 0x000ee20000002300 */
[----:B------:R-:W4:Y:S01]  /*0080*/  LDCU UR7, c[0x0][0x360] ;  /* 0x00006c00ff0777ac */ /* 0x000f220008000800 */
[----:B------:R-:W5:Y:S01]  /*0090*/  S2R R9, SR_TID.Y ;  /* 0x0000000000097919 */ /* 0x000f620000002200 */
[----:B------:R-:W5:Y:S01]  /*00a0*/  LDCU UR8, c[0x0][0x364] ;  /* 0x00006c80ff0877ac */ /* 0x000f620008000800 */
[----:B------:R-:W4:Y:S01]  /*00b0*/  S2R R11, SR_TID.X ;  /* 0x00000000000b7919 */ /* 0x000f220000002100 */
[----:B------:R-:W3:Y:S01]  /*00c0*/  LDCU UR9, c[0x0][0x368] ;  /* 0x00006d00ff0977ac */ /* 0x000ee20008000800 */
[----:B0-----:R-:W-:-:S04]  /*00d0*/  IMAD R0, R0, UR5, R3 ;  /* 0x0000000500007c24 */ /* 0x001fc8000f8e0203 */
[----:B-1----:R-:W-:Y:S01]  /*00e0*/  IMAD R0, R0, UR4, R5 ;  /* 0x0000000400007c24 */ /* 0x002fe2000f8e0205 */
[----:B------:R-:W-:-:S03]  /*00f0*/  UIMAD UR4, UR4, UR5, URZ ;  /* 0x00000005040472a4 */ /* 0x000fc6000f8e02ff */
[----:B---3--:R-:W-:Y:S01]  /*0100*/  IMAD R0, R0, UR9, R7 ;  /* 0x0000000900007c24 */ /* 0x008fe2000f8e0207 */
[----:B--2---:R-:W-:-:S03]  /*0110*/  UIMAD UR4, UR4, UR6, URZ ;  /* 0x00000006040472a4 */ /* 0x004fc6000f8e02ff */
[----:B-----5:R-:W-:Y:S01]  /*0120*/  IMAD R0, R0, UR8, R9 ;  /* 0x0000000800007c24 */ /* 0x020fe2000f8e0209 */
[----:B------:R-:W-:-:S03]  /*0130*/  UIMAD UR4, UR4, UR8, URZ ;  /* 0x00000008040472a4 */ /* 0x000fc6000f8e02ff */
[----:B----4-:R-:W-:Y:S01]  /*0140*/  IMAD R6, R0, UR7, R11 ;  /* 0x0000000700067c24 */ /* 0x010fe2000f8e020b */
[----:B------:R-:W-:Y:S01]  /*0150*/  UIMAD UR4, UR4, UR7, URZ ;  /* 0x00000007040472a4 */ /* 0x000fe2000f8e02ff */
[----:B------:R-:W0:Y:S03]  /*0160*/  LDCU.64 UR6, c[0x0][0x388] ;  /* 0x00007100ff0677ac */ /* 0x000e260008000a00 */
[----:B------:R-:W-:Y:S01]  /*0170*/  ISETP.GT.AND P0, PT, R6, 0x14e937, PT ;  /* 0x0014e9370600780c */ /* 0x000fe20003f04270 */
[----:B------:R-:W-:-:S12]  /*0180*/  UIMAD UR4, UR4, UR9, URZ ;  /* 0x00000009040472a4 */ /* 0x000fd8000f8e02ff */
[----:B0-----:R-:W-:Y:S05]  /*0190*/  @P0 EXIT ;  /* 0x000000000000094d */ /* 0x001fea0003800000 */
[----:B------:R-:W0:Y:S02]  /*01a0*/  LDC.64 R14, c[0x0][0x358] ;  /* 0x0000d600ff0e7b82 */ /* 0x000e240000000a00 */
.L_x_26:
[----:B------:R-:W-:Y:S01]  /*01b0*/  IMAD.HI R0, R6, 0x125d1063, RZ ;  /* 0x125d106306007827 */ /* 0x000fe200078e02ff */
[----:B-1----:R-:W1:Y:S01]  /*01c0*/  LDC.64 R4, c[0x0][0x390] ;  /* 0x0000e400ff047b82 */ /* 0x002e620000000a00 */
[C---:B0-----:R-:W-:Y:S02]  /*01d0*/  R2UR UR8, R14.reuse ;  /* 0x000000000e0872ca */ /* 0x041fe400000e0000 */
[----:B------:R-:W-:Y:S02]  /*01e0*/  R2UR UR9, R15 ;  /* 0x000000000f0972ca */ /* 0x000fe400000e0000 */
[----:B------:R-:W-:Y:S02]  /*01f0*/  SHF.R.U32.HI R3, RZ, 0x1f, R0 ;  /* 0x0000001fff037819 */ /* 0x000fe40000011600 */
[----:B------:R-:W-:Y:S02]  /*0200*/  R2UR UR10, R14 ;  /* 0x000000000e0a72ca */ /* 0x000fe400000e0000 */
[----:B------:R-:W-:-:S02]  /*0210*/  LEA.HI.SX32 R3, R0, R3, 0x12 ;  /* 0x0000000300037211 */ /* 0x000fc400078f92ff */
[----:B------:R-:W-:Y:S02]  /*0220*/  R2UR UR11, R15 ;  /* 0x000000000f0b72ca */ /* 0x000fe400000e0000 */
[C---:B------:R-:W-:Y:S01]  /*0230*/  R2UR UR12, R14.reuse ;  /* 0x000000000e0c72ca */ /* 0x040fe200000e0000 */
[----:B------:R-:W-:Y:S01]  /*0240*/  IMAD R0, R3, -0x37c34, R6 ;  /* 0xfffc83cc03007824 */ /* 0x000fe200078e0206 */
[C---:B------:R-:W-:Y:S02]  /*0250*/  R2UR UR13, R15.reuse ;  /* 0x000000000f0d72ca */ /* 0x040fe400000e0000 */
[----:B------:R-:W-:Y:S01]  /*0260*/  R2UR UR16, R14 ;  /* 0x000000000e1072ca */ /* 0x000fe200000e0000 */
[----:B------:R-:W-:Y:S01]  /*0270*/  IMAD.HI R2, R0, 0x335c49d5, RZ ;  /* 0x335c49d500027827 */ /* 0x000fe200078e02ff */
[----:B------:R-:W-:Y:S02]  /*0280*/  R2UR UR17, R15 ;  /* 0x000000000f1172ca */ /* 0x000fe400000e0000 */
[----:B------:R-:W-:-:S02]  /*0290*/  R2UR UR14, R14 ;  /* 0x000000000e0e72ca */ /* 0x000fc400000e0000 */
[----:B------:R-:W-:Y:S02]  /*02a0*/  SHF.R.U32.HI R7, RZ, 0x1f, R2 ;  /* 0x0000001fff077819 */ /* 0x000fe40000011602 */
[----:B------:R-:W-:Y:S02]  /*02b0*/  R2UR UR15, R15 ;  /* 0x000000000f0f72ca */ /* 0x000fe400000e0000 */
[----:B------:R-:W-:-:S05]  /*02c0*/  LEA.HI.SX32 R7, R2, R7, 0x19 ;  /* 0x0000000702077211 */ /* 0x000fca00078fcaff */
[----:B------:R-:W-:-:S04]  /*02d0*/  IMAD R0, R7, -0x27e, R0 ;  /* 0xfffffd8207007824 */ /* 0x000fc800078e0200 */
[----:B------:R-:W-:Y:S02]  /*02e0*/  IMAD R0, R7, 0x500, R0 ;  /* 0x0000050007007824 */ /* 0x000fe400078e0200 */
[----:B------:R-:W-:Y:S02]  /*02f0*/  IMAD R7, R3, 0x24, RZ ;  /* 0x0000002403077824 */ /* 0x000fe400078e02ff */
[----:B------:R-:W-:Y:S02]  /*0300*/  IMAD.SHL.U32 R0, R0, 0x2, RZ ;  /* 0x0000000200007824 */ /* 0x000fe400078e00ff */
[----:B-1----:R-:W-:-:S03]  /*0310*/  IMAD.WIDE R4, R7, 0x4, R4 ;  /* 0x0000000407047825 */ /* 0x002fc600078e0204 */
[----:B------:R-:W-:Y:S02]  /*0320*/  IADD3 R2, P0, PT, R0, UR6, RZ ;  /* 0x0000000600027c10 */ /* 0x000fe4000ff1e0ff */
[----:B------:R-:W-:Y:S01]  /*0330*/  R2UR UR18, R14 ;  /* 0x000000000e1272ca */ /* 0x000fe200000e0000 */
[----:B------:R-:W2:Y:S01]  /*0340*/  LDG.E R19, desc[UR10][R4.64] ;  /* 0x0000000a04137981 */ /* 0x000ea2000c1e1900 */
[----:B------:R-:W-:Y:S02]  /*0350*/  LEA.HI.X.SX32 R3, R0, UR7, 0x1, P0 ;  /* 0x0000000700037c11 */ /* 0x000fe400080f0eff */
[----:B------:R-:W-:Y:S01]  /*0360*/  R2UR UR19, R15 ;  /* 0x000000000f1372ca */ /* 0x000fe200000e0000 */
[----:B------:R-:W3:Y:S04]  /*0370*/  LDG.E R16, desc[UR14][R4.64+0x18] ;  /* 0x0000180e04107981 */ /* 0x000ee8000c1e1900 */
[----:B------:R-:W4:Y:S04]  /*0380*/  LDG.E.U8 R0, desc[UR8][R2.64] ;  /* 0x0000000802007981 */ /* 0x000f28000c1e1100 */
[----:B------:R-:W5:Y:S04]  /*0390*/  LDG.E.U8 R12, desc[UR12][R2.64+0x500] ;  /* 0x0005000c020c7981 */ /* 0x000f68000c1e1100 */
[----:B------:R-:W3:Y:S04]  /*03a0*/  LDG.E.U8 R18, desc[UR16][R2.64+0xa00] ;  /* 0x000a001002127981 */ /* 0x000ee8000c1e1100 */
[----:B------:R-:W3:Y:S04]  /*03b0*/  LDG.E R10, desc[UR8][R4.64+0x30] ;  /* 0x00003008040a7981 */ /* 0x000ee8000c1e1900 */
        /* <DEDUP_REMOVED lines=11> */
[----:B------:R-:W3:Y:S01]  /*0470*/  LDG.E R21, desc[UR10][R4.64+0x34] ;  /* 0x0000340a04157981 */ /* 0x000ee2000c1e1900 */
[----:B------:R-:W-:-:S02]  /*0480*/  R2UR UR20, R14 ;  /* 0x000000000e1472ca */ /* 0x000fc400000e0000 */
[C---:B------:R-:W-:Y:S01]  /*0490*/  R2UR UR21, R15.reuse ;  /* 0x000000000f1572ca */ /* 0x040fe200000e0000 */
[----:B------:R-:W3:Y:S01]  /*04a0*/  LDG.E R29, desc[UR12][R4.64+0x44] ;  /* 0x0000440c041d7981 */ /* 0x000ee2000c1e1900 */
[----:B------:R-:W-:Y:S02]  /*04b0*/  R2UR UR22, R14 ;  /* 0x000000000e1672ca */ /* 0x000fe400000e0000 */
[----:B------:R-:W-:Y:S01]  /*04c0*/  R2UR UR23, R15 ;  /* 0x000000000f1772ca */ /* 0x000fe200000e0000 */
[----:B------:R-:W3:Y:S01]  /*04d0*/  LDG.E R28, desc[UR8][R4.64+0x5c] ;  /* 0x00005c08041c7981 */ /* 0x000ee2000c1e1900 */
[----:B----4-:R-:W-:-:S05]  /*04e0*/  I2FP.F32.U32 R0, R0 ;  /* 0x0000000000007245 */ /* 0x010fca0000201000 */
[----:B--2---:R-:W-:Y:S01]  /*04f0*/  FFMA R0, R0, R19, RZ ;  /* 0x0000001300007223 */ /* 0x004fe200000000ff */
[----:B-----5:R-:W-:Y:S02]  /*0500*/  I2FP.F32.U32 R19, R12 ;  /* 0x0000000c00137245 */ /* 0x020fe40000201000 */
[----:B---3--:R-:W-:-:S03]  /*0510*/  I2FP.F32.U32 R18, R18 ;  /* 0x0000001200127245 */ /* 0x008fc60000201000 */
[----:B------:R-:W-:Y:S02]  /*0520*/  FFMA R19, R19, R16, R0 ;  /* 0x0000001013137223 */ /* 0x000fe40000000000 */
[----:B------:R-:W2:Y:S02]  /*0530*/  LDG.E.U8 R0, desc[UR8][R2.64+0xf01] ;  /* 0x000f010802007981 */ /* 0x000ea4000c1e1100 */
[----:B------:R-:W-:Y:S01]  /*0540*/  FFMA R10, R18, R10, R19 ;  /* 0x0000000a120a7223 */ /* 0x000fe20000000013 */
[----:B------:R-:W-:Y:S01]  /*0550*/  I2FP.F32.U32 R19, R8 ;  /* 0x0000000800137245 */ /* 0x000fe20000201000 */
[----:B------:R-:W3:Y:S04]  /*0560*/  LDG.E R16, desc[UR20][R4.64+0x8] ;  /* 0x0000081404107981 */ /* 0x000ee8000c1e1900 */
[----:B------:R-:W-:Y:S01]  /*0570*/  FFMA R12, R19, R7, R10 ;  /* 0x00000007130c7223 */ /* 0x000fe2000000000a */
[----:B------:R-:W4:Y:S01]  /*0580*/  LDG.E.U8 R8, desc[UR12][R2.64+0x1401] ;  /* 0x0014010c02087981 */ /* 0x000f22000c1e1100 */
[----:B------:R-:W-:-:S03]  /*0590*/  I2FP.F32.U32 R19, R9 ;  /* 0x0000000900137245 */ /* 0x000fc60000201000 */
[----:B------:R-:W5:Y:S04]  /*05a0*/  LDG.E R7, desc[UR10][R4.64+0x4c] ;  /* 0x00004c0a04077981 */ /* 0x000f68000c1e1900 */
[----:B------:R-:W3:Y:S01]  /*05b0*/  LDG.E.U8 R9, desc[UR16][R2.64+0x1901] ;  /* 0x0019011002097981 */ /* 0x000ee2000c1e1100 */
[----:B------:R-:W-:-:S03]  /*05c0*/  FFMA R18, R19, R11, R12 ;  /* 0x0000000b13127223 */ /* 0x000fc6000000000c */
[----:B------:R-:W3:Y:S04]  /*05d0*/  LDG.E R10, desc[UR14][R4.64+0x64] ;  /* 0x0000640e040a7981 */ /* 0x000ee8000c1e1900 */
[----:B------:R-:W3:Y:S01]  /*05e0*/  LDG.E.U8 R12, desc[UR18][R2.64+0x2] ;  /* 0x00000212020c7981 */ /* 0x000ee2000c1e1100 */
[----:B------:R-:W-:-:S03]  /*05f0*/  I2FP.F32.U32 R19, R13 ;  /* 0x0000000d00137245 */ /* 0x000fc60000201000 */
[----:B------:R-:W3:Y:S04]  /*0600*/  LDG.E R11, desc[UR8][R4.64+0x7c] ;  /* 0x00007c08040b7981 */ /* 0x000ee8000c1e1900 */
[----:B------:R-:W3:Y:S01]  /*0610*/  LDG.E.U8 R13, desc[UR10][R2.64+0x502] ;  /* 0x0005020a020d7981 */ /* 0x000ee2000c1e1100 */
[----:B------:R-:W-:-:S03]  /*0620*/  FFMA R27, R19, R17, R18 ;  /* 0x00000011131b7223 */ /* 0x000fc60000000012 */
[----:B------:R-:W3:Y:S01]  /*0630*/  LDG.E R18, desc[UR12][R4.64+0x20] ;  /* 0x0000200c04127981 */ /* 0x000ee2000c1e1900 */
[----:B------:R-:W-:-:S03]  /*0640*/  I2FP.F32.U32 R22, R22 ;  /* 0x0000001600167245 */ /* 0x000fc60000201000 */
[----:B------:R-:W3:Y:S01]  /*0650*/  LDG.E.U8 R17, desc[UR22][R2.64+0xa02] ;  /* 0x000a021602117981 */ /* 0x000ee2000c1e1100 */
[----:B------:R-:W-:Y:S01]  /*0660*/  I2FP.F32.U32 R25, R25 ;  /* 0x0000001900197245 */ /* 0x000fe20000201000 */
[----:B------:R-:W-:Y:S02]  /*0670*/  FFMA R24, R22, R24, R27 ;  /* 0x0000001816187223 */ /* 0x000fe4000000001b */
[----:B------:R-:W3:Y:S04]  /*0680*/  LDG.E R19, desc[UR14][R4.64+0x38] ;  /* 0x0000380e04137981 */ /* 0x000ee8000c1e1900 */
[----:B------:R-:W3:Y:S01]  /*0690*/  LDG.E.U8 R22, desc[UR8][R2.64+0xf02] ;  /* 0x000f020802167981 */ /* 0x000ee2000c1e1100 */
[----:B------:R-:W-:-:S03]  /*06a0*/  FFMA R26, R25, R23, R24 ;  /* 0x00000017191a7223 */ /* 0x000fc60000000018 */
[----:B------:R-:W3:Y:S04]  /*06b0*/  LDG.E R24, desc[UR10][R4.64+0x50] ;  /* 0x0000500a04187981 */ /* 0x000ee8000c1e1900 */
[----:B------:R-:W3:Y:S04]  /*06c0*/  LDG.E.U8 R25, desc[UR12][R2.64+0x1402] ;  /* 0x0014020c02197981 */ /* 0x000ee8000c1e1100 */
[----:B------:R-:W3:Y:S01]  /*06d0*/  LDG.E R23, desc[UR8][R4.64+0x68] ;  /* 0x0000680804177981 */ /* 0x000ee2000c1e1900 */
[----:B------:R-:W-:-:S03]  /*06e0*/  I2FP.F32.U32 R27, R20 ;  /* 0x00000014001b7245 */ /* 0x000fc60000201000 */
[----:B------:R-:W3:Y:S02]  /*06f0*/  LDG.E R20, desc[UR10][R4.64+0x80] ;  /* 0x0000800a04147981 */ /* 0x000ee4000c1e1900 */
[----:B------:R-:W-:Y:S02]  /*0700*/  FFMA R26, R27, R21, R26 ;  /* 0x000000151b1a7223 */ /* 0x000fe4000000001a */
[----:B------:R-:W3:Y:S01]  /*0710*/  LDG.E.U8 R21, desc[UR8][R2.64+0x1902] ;  /* 0x0019020802157981 */ /* 0x000ee2000c1e1100 */
[----:B------:R-:W-:Y:S02]  /*0720*/  R2UR UR24, R14 ;  /* 0x000000000e1872ca */ /* 0x000fe400000e0000 */
[----:B------:R-:W-:Y:S02]  /*0730*/  R2UR UR25, R15 ;  /* 0x000000000f1972ca */ /* 0x000fe400000e0000 */
[----:B--2---:R-:W-:Y:S02]  /*0740*/  I2FP.F32.U32 R27, R0 ;  /* 0x00000000001b7245 */ /* 0x004fe40000201000 */
[----:B----4-:R-:W-:-:S03]  /*0750*/  I2FP.F32.U32 R8, R8 ;  /* 0x0000000800087245 */ /* 0x010fc60000201000 */
[----:B-----5:R-:W-:Y:S02]  /*0760*/  FFMA R7, R27, R7, R26 ;  /* 0x000000071b077223 */ /* 0x020fe4000000001a */
[----:B------:R-:W2:Y:S01]  /*0770*/  LDG.E R27, desc[UR16][R4.64+0x10] ;  /* 0x00001010041b7981 */ /* 0x000ea2000c1e1900 */
[----:B---3--:R-:W-:-:S03]  /*0780*/  I2FP.F32.U32 R9, R9 ;  /* 0x0000000900097245 */ /* 0x008fc60000201000 */
[----:B------:R-:W3:Y:S01]  /*0790*/  LDG.E R26, desc[UR10][R4.64+0x28] ;  /* 0x0000280a041a7981 */ /* 0x000ee2000c1e1900 */
[----:B------:R-:W-:-:S03]  /*07a0*/  FFMA R8, R8, R10, R7 ;  /* 0x0000000a08087223 */ /* 0x000fc60000000007 */
[----:B------:R-:W4:Y:S01]  /*07b0*/  LDG.E.U8 R10, desc[UR18][R2.64+0xf03] ;  /* 0x000f0312020a7981 */ /* 0x000f22000c1e1100 */
[----:B------:R-:W-:Y:S01]  /*07c0*/  I2FP.F32.U32 R12, R12 ;  /* 0x0000000c000c7245 */ /* 0x000fe20000201000 */
[----:B------:R-:W-:Y:S02]  /*07d0*/  FFMA R9, R9, R11, R8 ;  /* 0x0000000b09097223 */ /* 0x000fe40000000008 */
[----:B------:R-:W5:Y:S01]  /*07e0*/  LDG.E.U8 R8, desc[UR8][R2.64+0x3] ;  /* 0x0000030802087981 */ /* 0x000f62000c1e1100 */
[----:B------:R-:W-:Y:S01]  /*07f0*/  I2FP.F32.U32 R0, R13 ;  /* 0x0000000d00007245 */ /* 0x000fe20000201000 */
[----:B------:R-:W-:Y:S02]  /*0800*/  FFMA R9, R12, R16, R9 ;  /* 0x000000100c097223 */ /* 0x000fe40000000009 */
[----:B------:R-:W2:Y:S02]  /*0810*/  LDG.E.U8 R11, desc[UR12][R2.64+0x503] ;  /* 0x0005030c020b7981 */ /* 0x000ea4000c1e1100 */
[----:B------:R-:W-:-:S02]  /*0820*/  FFMA R0, R0, R18, R9 ;  /* 0x0000001200007223 */ /* 0x000fc40000000009 */
[----:B------:R-:W3:Y:S04]  /*0830*/  LDG.E.U8 R13, desc[UR16][R2.64+0xa03] ;  /* 0x000a0310020d7981 */ /* 0x000ee8000c1e1100 */
[----:B------:R-:W4:Y:S01]  /*0840*/  LDG.E R9, desc[UR10][R4.64+0xc] ;  /* 0x00000c0a04097981 */ /* 0x000f22000c1e1900 */
[----:B------:R-:W-:-:S03]  /*0850*/  I2FP.F32.U32 R17, R17 ;  /* 0x0000001100117245 */ /* 0x000fc60000201000 */
[----:B------:R-:W3:Y:S02]  /*0860*/  LDG.E R16, desc[UR14][R4.64+0x24] ;  /* 0x0000240e04107981 */ /* 0x000ee4000c1e1900 */
[----:B------:R-:W-:Y:S01]  /*0870*/  FFMA R19, R17, R19, R0 ;  /* 0x0000001311137223 */ /* 0x000fe20000000000 */
[----:B------:R-:W-:Y:S01]  /*0880*/  I2FP.F32.U32 R22, R22 ;  /* 0x0000001600167245 */ /* 0x000fe20000201000 */
[----:B------:R-:W3:Y:S04]  /*0890*/  LDG.E R12, desc[UR8][R4.64+0x3c] ;  /* 0x00003c08040c7981 */ /* 0x000ee8000c1e1900 */
[----:B------:R-:W3:Y:S01]  /*08a0*/  LDG.E.U8 R17, desc[UR22][R2.64+0x1403] ;  /* 0x0014031602117981 */ /* 0x000ee2000c1e1100 */
[----:B------:R-:W-:-:S03]  /*08b0*/  FFMA R0, R22, R24, R19 ;  /* 0x0000001816007223 */ /* 0x000fc60000000013 */
[----:B------:R-:W3:Y:S04]  /*08c0*/  LDG.E R18, desc[UR20][R4.64+0x54] ;  /* 0x0000541404127981 */ /* 0x000ee8000c1e1900 */
[----:B------:R-:W3:Y:S01]  /*08d0*/  LDG.E.U8 R19, desc[UR12][R2.64+0x1903] ;  /* 0x0019030c02137981 */ /* 0x000ee2000c1e1100 */
[----:B------:R-:W-:-:S03]  /*08e0*/  I2FP.F32.U32 R7, R25 ;  /* 0x0000001900077245 */ /* 0x000fc60000201000 */
[----:B------:R-:W3:Y:S04]  /*08f0*/  LDG.E R22, desc[UR10][R4.64+0x6c] ;  /* 0x00006c0a04167981 */ /* 0x000ee8000c1e1900 */
[----:B------:R-:W3:Y:S04]  /*0900*/  LDG.E.U8 R24, desc[UR14][R2.64+0x4] ;  /* 0x0000040e02187981 */ /* 0x000ee8000c1e1100 */
[----:B------:R-:W3:Y:S01]  /*0910*/  LDG.E R25, desc[UR24][R4.64+0x84] ;  /* 0x0000841804197981 */ /* 0x000ee2000c1e1900 */
[----:B------:R-:W-:-:S03]  /*0920*/  FFMA R7, R7, R23, R0 ;  /* 0x0000001707077223 */ /* 0x000fc60000000000 */
[----:B------:R-:W3:Y:S01]  /*0930*/  LDG.E.U8 R23, desc[UR8][R2.64+0x504] ;  /* 0x0005040802177981 */ /* 0x000ee2000c1e1100 */
[----:B------:R-:W-:-:S05]  /*0940*/  I2FP.F32.U32 R0, R21 ;  /* 0x0000001500007245 */ /* 0x000fca0000201000 */
[----:B------:R-:W-:Y:S02]  /*0950*/  FFMA R20, R0, R20, R7 ;  /* 0x0000001400147223 */ /* 0x000fe40000000007 */
[----:B------:R-:W3:Y:S04]  /*0960*/  LDG.E.U8 R7, desc[UR8][R2.64+0xa04] ;  /* 0x000a040802077981 */ /* 0x000ee8000c1e1100 */
[----:B------:R-:W3:Y:S01]  /*0970*/  LDG.E R0, desc[UR10][R4.64+0x40] ;  /* 0x0000400a04007981 */ /* 0x000ee2000c1e1900 */
[C---:B------:R-:W-:Y:S02]  /*0980*/  R2UR UR26, R14.reuse ;  /* 0x000000000e1a72ca */ /* 0x040fe400000e0000 */
[----:B------:R-:W-:Y:S02]  /*0990*/  R2UR UR27, R15 ;  /* 0x000000000f1b72ca */ /* 0x000fe400000e0000 */
[----:B------:R-:W-:-:S02]  /*09a0*/  R2UR UR28, R14 ;  /* 0x000000000e1c72ca */ /* 0x000fc400000e0000 */
[----:B------:R-:W-:Y:S02]  /*09b0*/  R2UR UR29, R15 ;  /* 0x000000000f1d72ca */ /* 0x000fe400000e0000 */
[----:B-----5:R-:W-:Y:S02]  /*09c0*/  I2FP.F32.U32 R21, R8 ;  /* 0x0000000800157245 */ /* 0x020fe40000201000 */
[----:B--2---:R-:W-:-:S03]  /*09d0*/  I2FP.F32.U32 R8, R11 ;  /* 0x0000000b00087245 */ /* 0x004fc60000201000 */
[----:B----4-:R-:W-:Y:S01]  /*09e0*/  FFMA R9, R21, R9, R20 ;  /* 0x0000000915097223 */ /* 0x010fe20000000014 */
[----:B---3--:R-:W-:Y:S01]  /*09f0*/  I2FP.F32.U32 R20, R13 ;  /* 0x0000000d00147245 */ /* 0x008fe20000201000 */
[----:B------:R-:W2:Y:S02]  /*0a00*/  LDG.E.U8 R21, desc[UR12][R2.64+0x1404] ;  /* 0x0014040c02157981 */ /* 0x000ea4000c1e1100 */
[----:B------:R-:W-:Y:S01]  /*0a10*/  FFMA R9, R8, R16, R9 ;  /* 0x0000001008097223 */ /* 0x000fe20000000009 */
[----:B------:R-:W-:Y:S01]  /*0a20*/  I2FP.F32.U32 R10, R10 ;  /* 0x0000000a000a7245 */ /* 0x000fe20000201000 */
[----:B------:R-:W3:Y:S02]  /*0a30*/  LDG.E.U8 R16, desc[UR10][R2.64+0xa05] ;  /* 0x000a050a02107981 */ /* 0x000ee4000c1e1100 */
[----:B------:R-:W-:Y:S02]  /*0a40*/  FFMA R9, R20, R12, R9 ;  /* 0x0000000c14097223 */ /* 0x000fe40000000009 */
[----:B------:R-:W4:Y:S01]  /*0a50*/  LDG.E R20, desc[UR20][R4.64+0x14] ;  /* 0x0000141404147981 */ /* 0x000f22000c1e1900 */
[----:B------:R-:W-:-:S03]  /*0a60*/  I2FP.F32.U32 R8, R17 ;  /* 0x0000001100087245 */ /* 0x000fc60000201000 */
[----:B------:R-:W5:Y:S01]  /*0a70*/  LDG.E.U8 R17, desc[UR22][R2.64+0x505] ;  /* 0x0005051602117981 */ /* 0x000f62000c1e1100 */
[----:B------:R-:W-:-:S03]  /*0a80*/  FFMA R9, R10, R18, R9 ;  /* 0x000000120a097223 */ /* 0x000fc60000000009 */
[----:B------:R-:W3:Y:S01]  /*0a90*/  LDG.E.U8 R10, desc[UR8][R2.64+0xf04] ;  /* 0x000f0408020a7981 */ /* 0x000ee2000c1e1100 */
[----:B------:R-:W-:-:S03]  /*0aa0*/  I2FP.F32.U32 R19, R19 ;  /* 0x0000001300137245 */ /* 0x000fc60000201000 */
[----:B------:R-:W4:Y:S01]  /*0ab0*/  LDG.E R18, desc[UR24][R4.64+0x2c] ;  /* 0x00002c1804127981 */ /* 0x000f22000c1e1900 */
[----:B------:R-:W-:-:S03]  /*0ac0*/  FFMA R8, R8, R22, R9 ;  /* 0x0000001608087223 */ /* 0x000fc60000000009 */
[----:B------:R-:W5:Y:S01]  /*0ad0*/  LDG.E R22, desc[UR18][R4.64+0x88] ;  /* 0x0000881204167981 */ /* 0x000f62000c1e1900 */
[----:B------:R-:W-:-:S03]  /*0ae0*/  I2FP.F32.U32 R9, R24 ;  /* 0x0000001800097245 */ /* 0x000fc60000201000 */
[----:B------:R-:W4:Y:S01]  /*0af0*/  LDG.E R24, desc[UR14][R4.64+0x70] ;  /* 0x0000700e04187981 */ /* 0x000f22000c1e1900 */
[----:B------:R-:W-:-:S03]  /*0b00*/  FFMA R8, R19, R25, R8 ;  /* 0x0000001913087223 */ /* 0x000fc60000000008 */
[----:B------:R-:W5:Y:S01]  /*0b10*/  LDG.E R25, desc[UR10][R4.64+0x58] ;  /* 0x0000580a04197981 */ /* 0x000f62000c1e1900 */
[----:B------:R-:W-:Y:S01]  /*0b20*/  FFMA R9, R9, R27, R8 ;  /* 0x0000001b09097223 */ /* 0x000fe20000000008 */
[----:B------:R-:W-:Y:S02]  /*0b30*/  I2FP.F32.U32 R8, R23 ;  /* 0x0000001700087245 */ /* 0x000fe40000201000 */
[----:B------:R-:W4:Y:S04]  /*0b40*/  LDG.E.U8 R19, desc[UR8][R2.64+0x5] ;  /* 0x0000050802137981 */ /* 0x000f28000c1e1100 */
[----:B------:R-:W4:Y:S01]  /*0b50*/  LDG.E.U8 R23, desc[UR16][R2.64+0x1904] ;  /* 0x0019041002177981 */ /* 0x000f22000c1e1100 */
[----:B------:R-:W-:Y:S02]  /*0b60*/  FFMA R11, R8, R26, R9 ;  /* 0x0000001a080b7223 */ /* 0x000fe40000000009 */
[----:B------:R-:W0:Y:S01]  /*0b70*/  LDC.64 R8, c[0x0][0x380] ;  /* 0x0000e000ff087b82 */ /* 0x000e220000000a00 */
[----:B------:R-:W4:Y:S04]  /*0b80*/  LDG.E.U8 R13, desc[UR26][R2.64+0xf05] ;  /* 0x000f051a020d7981 */ /* 0x000f28000c1e1100 */
[----:B------:R-:W4:Y:S01]  /*0b90*/  LDG.E.U8 R12, desc[UR14][R2.64+0x1405] ;  /* 0x0014050e020c7981 */ /* 0x000f22000c1e1100 */
[----:B------:R-:W-:-:S03]  /*0ba0*/  I2FP.F32.U32 R7, R7 ;  /* 0x0000000700077245 */ /* 0x000fc60000201000 */
[----:B------:R2:W4:Y:S04]  /*0bb0*/  LDG.E.U8 R26, desc[UR28][R2.64+0x1905] ;  /* 0x0019051c021a7981 */ /* 0x000528000c1e1100 */
[----:B------:R-:W4:Y:S01]  /*0bc0*/  LDG.E R27, desc[UR16][R4.64+0x74] ;  /* 0x00007410041b7981 */ /* 0x000f22000c1e1900 */
[----:B------:R-:W-:-:S03]  /*0bd0*/  FFMA R7, R7, R0, R11 ;  /* 0x0000000007077223 */ /* 0x000fc6000000000b */
[----:B------:R1:W4:Y:S01]  /*0be0*/  LDG.E R4, desc[UR18][R4.64+0x8c] ;  /* 0x00008c1204047981 */ /* 0x000322000c1e1900 */
[----:B0-----:R-:W-:-:S05]  /*0bf0*/  IMAD.WIDE R8, R6, 0x4, R8 ;  /* 0x0000000406087825 */ /* 0x001fca00078e0208 */
[----:B------:R-:W4:Y:S01]  /*0c00*/  LDG.E R0, desc[UR10][R8.64] ;  /* 0x0000000a08007981 */ /* 0x000f22000c1e1900 */
[----:B------:R-:W-:-:S05]  /*0c10*/  VIADD R6, R6, UR4 ;  /* 0x0000000406067c36 */ /* 0x000fca0008000000 */
[----:B------:R-:W-:Y:S02]  /*0c20*/  ISETP.GE.AND P0, PT, R6, 0x14e938, PT ;  /* 0x0014e9380600780c */ /* 0x000fe40003f06270 */
[----:B--2---:R-:W-:Y:S02]  /*0c30*/  I2FP.F32.U32 R2, R21 ;  /* 0x0000001500027245 */ /* 0x004fe40000201000 */
[----:B---3--:R-:W-:-:S05]  /*0c40*/  I2FP.F32.U32 R10, R10 ;  /* 0x0000000a000a7245 */ /* 0x008fca0000201000 */
[----:B-----5:R-:W-:-:S04]  /*0c50*/  FFMA R7, R10, R25, R7 ;  /* 0x000000190a077223 */ /* 0x020fc80000000007 */
[----:B----4-:R-:W-:Y:S01]  /*0c60*/  FFMA R7, R2, R24, R7 ;  /* 0x0000001802077223 */ /* 0x010fe20000000007 */
[----:B------:R-:W-:Y:S02]  /*0c70*/  I2FP.F32.U32 R10, R23 ;  /* 0x00000017000a7245 */ /* 0x000fe40000201000 */
[----:B------:R-:W-:-:S03]  /*0c80*/  I2FP.F32.U32 R2, R19 ;  /* 0x0000001300027245 */ /* 0x000fc60000201000 */
[----:B------:R-:W-:Y:S01]  /*0c90*/  FFMA R7, R10, R22, R7 ;  /* 0x000000160a077223 */ /* 0x000fe20000000007 */
[----:B------:R-:W-:-:S03]  /*0ca0*/  I2FP.F32.U32 R10, R17 ;  /* 0x00000011000a7245 */ /* 0x000fc60000201000 */
[----:B------:R-:W-:Y:S01]  /*0cb0*/  FFMA R7, R2, R20, R7 ;  /* 0x0000001402077223 */ /* 0x000fe20000000007 */
[----:B------:R-:W-:-:S03]  /*0cc0*/  I2FP.F32.U32 R3, R16 ;  /* 0x0000001000037245 */ /* 0x000fc60000201000 */
[----:B------:R-:W-:Y:S01]  /*0cd0*/  FFMA R10, R10, R18, R7 ;  /* 0x000000120a0a7223 */ /* 0x000fe20000000007 */
[----:B------:R-:W-:-:S03]  /*0ce0*/  I2FP.F32.U32 R2, R13 ;  /* 0x0000000d00027245 */ /* 0x000fc60000201000 */
[----:B------:R-:W-:Y:S01]  /*0cf0*/  FFMA R3, R3, R29, R10 ;  /* 0x0000001d03037223 */ /* 0x000fe2000000000a */
[----:B-1----:R-:W-:-:S03]  /*0d00*/  I2FP.F32.U32 R5, R12 ;  /* 0x0000000c00057245 */ /* 0x002fc60000201000 */
[----:B------:R-:W-:Y:S01]  /*0d10*/  FFMA R2, R2, R28, R3 ;  /* 0x0000001c02027223 */ /* 0x000fe20000000003 */
[----:B------:R-:W-:-:S03]  /*0d20*/  I2FP.F32.U32 R26, R26 ;  /* 0x0000001a001a7245 */ /* 0x000fc60000201000 */
[----:B------:R-:W-:-:S04]  /*0d30*/  FFMA R5, R5, R27, R2 ;  /* 0x0000001b05057223 */ /* 0x000fc80000000002 */
[----:B------:R-:W-:-:S04]  /*0d40*/  FFMA R5, R26, R4, R5 ;  /* 0x000000041a057223 */ /* 0x000fc80000000005 */
[----:B------:R-:W-:-:S05]  /*0d50*/  FADD R5, R5, R0 ;  /* 0x0000000005057221 */ /* 0x000fca0000000000 */
[----:B------:R1:W-:Y:S01]  /*0d60*/  STG.E desc[UR8][R8.64], R5 ;  /* 0x0000000508007986 */ /* 0x0003e2000c101908 */
[----:B------:R-:W-:Y:S05]  /*0d70*/  @!P0 BRA `(.L_x_26) ;  /* 0xfffffff4000c8947 */ /* 0x000fea000383ffff */
[----:B------:R-:W-:Y:S05]  /*0d80*/  EXIT ;  /* 0x000000000000794d */ /* 0x000fea0003800000 */
.L_x_27:
        /* <DEDUP_REMOVED lines=15> */
.L_x_35:


//--------------------- .text._Z16layer1_init_biasPfS_ --------------------------
	.section	.text._Z16layer1_init_biasPfS_,"ax",@progbits
	.align	128
        .global         _Z16layer1_init_biasPfS_
        .type           _Z16layer1_init_biasPfS_,@function
        .size           _Z16layer1_init_biasPfS_,(.L_x_36 - _Z16layer1_init_biasPfS_)
        .other          _Z16layer1_init_biasPfS_,@"STO_CUDA_ENTRY STV_DEFAULT"
_Z16layer1_init_biasPfS_:
.text._Z16layer1_init_biasPfS_:
        /* <DEDUP_REMOVED lines=25> */
[----:B------:R-:W-:-:S06]  /*0190*/  UIMAD UR5, UR5, UR10, URZ ;  /* 0x0000000a050572a4 */ /* 0x000fcc000f8e02ff */
[C---:B------:R-:W-:Y:S02]  /*01a0*/  IMAD R0, R2.reuse, UR5, RZ ;  /* 0x0000000502007c24 */ /* 0x040fe4000f8e02ff */
[----:B------:R-:W-:Y:S02]  /*01b0*/  IMAD R2, R2, UR4, R5 ;  /* 0x0000000402027c24 */ /* 0x000fe4000f8e0205 */
[----:B------:R-:W0:Y:S01]  /*01c0*/  I2F.U32.RP R6, R0 ;  /* 0x0000000000067306 */ /* 0x000e220000209000 */
[----:B------:R-:W-:Y:S01]  /*01d0*/  ISETP.NE.U32.AND P2, PT, R0, RZ, PT ;  /* 0x000000ff0000720c */ /* 0x000fe20003f45070 */
[----:B------:R-:W-:Y:S01]  /*01e0*/  IMAD R2, R2, UR11, R7 ;  /* 0x0000000b02027c24 */ /* 0x000fe2000f8e0207 */
[----:B------:R-:W1:Y:S01]  /*01f0*/  LDCU.64 UR4, c[0x0][0x358] ;  /* 0x00006b00ff0477ac */ /* 0x000e620008000a00 */
[----:B------:R-:W-:Y:S02]  /*0200*/  IMAD.MOV R7, RZ, RZ, -R0 ;  /* 0x000000ffff077224 */ /* 0x000fe400078e0a00 */
[----:B------:R-:W-:-:S02]  /*0210*/  IMAD R4, R2, UR10, R9 ;  /* 0x0000000a02047c24 */ /* 0x000fc4000f8e0209 */
[----:B------:R-:W-:-:S03]  /*0220*/  HFMA2 R2, -RZ, RZ, 0, 0 ;  /* 0x00000000ff027431 */ /* 0x000fc600000001ff */
[C---:B------:R-:W-:Y:S02]  /*0230*/  ISETP.GE.AND P0, PT, R4.reuse, 0x14e938, PT ;  /* 0x0014e9380400780c */ /* 0x040fe40003f06270 */
[----:B------:R-:W-:Y:S01]  /*0240*/  VIMNMX R5, PT, PT, R4, 0x14e938, !PT ;  /* 0x0014e93804057848 */ /* 0x000fe20007fe0100 */
[----:B0-----:R-:W0:Y:S02]  /*0250*/  MUFU.RCP R6, R6 ;  /* 0x0000000600067308 */ /* 0x001e240000001000 */
[----:B0-----:R-:W-:Y:S02]  /*0260*/  IADD3 R3, PT, PT, R6, 0xffffffe, RZ ;  /* 0x0ffffffe06037810 */ /* 0x001fe40007ffe0ff */
[----:B------:R-:W-:-:S04]  /*0270*/  SEL R6, RZ, 0x1, P0 ;  /* 0x00000001ff067807 */ /* 0x000fc80000000000 */
[----:B------:R-:W0:Y:S01]  /*0280*/  F2I.FTZ.U32.TRUNC.NTZ R3, R3 ;  /* 0x0000000300037305 */ /* 0x000e22000021f000 */
[----:B------:R-:W-:Y:S01]  /*0290*/  IADD3 R5, PT, PT, R5, -R4, -R6 ;  /* 0x8000000405057210 */ /* 0x000fe20007ffe806 */
[----:B0-----:R-:W-:-:S04]  /*02a0*/  IMAD R7, R7, R3, RZ ;  /* 0x0000000307077224 */ /* 0x001fc800078e02ff */
[----:B------:R-:W-:-:S06]  /*02b0*/  IMAD.HI.U32 R2, R3, R7, R2 ;  /* 0x0000000703027227 */ /* 0x000fcc00078e0002 */
[----:B------:R-:W-:-:S04]  /*02c0*/  IMAD.HI.U32 R7, R2, R5, RZ ;  /* 0x0000000502077227 */ /* 0x000fc800078e00ff */
[----:B------:R-:W-:-:S04]  /*02d0*/  IMAD.MOV R2, RZ, RZ, -R7 ;  /* 0x000000ffff027224 */ /* 0x000fc800078e0a07 */
[----:B------:R-:W-:Y:S02]  /*02e0*/  IMAD R5, R0, R2, R5 ;  /* 0x0000000200057224 */ /* 0x000fe400078e0205 */
[----:B------:R-:W0:Y:S03]  /*02f0*/  LDC.64 R2, c[0x0][0x380] ;  /* 0x0000e000ff027b82 */ /* 0x000e260000000a00 */
[----:B------:R-:W-:-:S13]  /*0300*/  ISETP.GE.U32.AND P0, PT, R5, R0, PT ;  /* 0x000000000500720c */ /* 0x000fda0003f06070 */
[----:B------:R-:W-:Y:S01]  /*0310*/  @P0 IADD3 R5, PT, PT, -R0, R5, RZ ;  /* 0x0000000500050210 */ /* 0x000fe20007ffe1ff */
[----:B------:R-:W-:-:S03]  /*0320*/  @P0 VIADD R7, R7, 0x1 ;  /* 0x0000000107070836 */ /* 0x000fc60000000000 */
[----:B------:R-:W-:Y:S02]  /*0330*/  ISETP.GE.U32.AND P1, PT, R5, R0, PT ;  /* 0x000000000500720c */ /* 0x000fe40003f26070 */
[----:B------:R-:W2:Y:S11]  /*0340*/  LDC.64 R4, c[0x0][0x388] ;  /* 0x0000e200ff047b82 */ /* 0x000eb60000000a00 */
[----:B------:R-:W-:-:S02]  /*0350*/  @P1 IADD3 R7, PT, PT, R7, 0x1, RZ ;  /* 0x0000000107071810 */ /* 0x000fc40007ffe0ff */
[----:B------:R-:W-:-:S05]  /*0360*/  @!P2 LOP3.LUT R7, RZ, R0, RZ, 0x33, !PT ;  /* 0x00000000ff07a212 */ /* 0x000fca00078e33ff */
[----:B------:R-:W-:-:S05]  /*0370*/  IMAD.IADD R10, R6, 0x1, R7 ;  /* 0x00000001060a7824 */ /* 0x000fca00078e0207 */
[C---:B------:R-:W-:Y:S02]  /*0380*/  LOP3.LUT R6, R10.reuse, 0x3, RZ, 0xc0, !PT ;  /* 0x000000030a067812 */ /* 0x040fe400078ec0ff */
[----:B------:R-:W-:Y:S02]  /*0390*/  ISETP.GE.U32.AND P1, PT, R10, 0x3, PT ;  /* 0x000000030a00780c */ /* 0x000fe40003f26070 */
[----:B------:R-:W-:-:S13]  /*03a0*/  ISETP.NE.AND P0, PT, R6, 0x3, PT ;  /* 0x000000030600780c */ /* 0x000fda0003f05270 */
[----:B01----:R-:W-:Y:S05]  /*03b0*/  @!P0 BRA `(.L_x_29) ;  /* 0x0000000000408947 */ /* 0x003fea0003800000 */
[----:B------:R-:W0:Y:S01]  /*03c0*/  LDC.64 R6, c[0x0][0x380] ;  /* 0x0000e000ff067b82 */ /* 0x000e220000000a00 */
[----:B------:R-:W-:-:S04]  /*03d0*/  IADD3 R10, PT, PT, R10, 0x1, RZ ;  /* 0x000000010a0a7810 */ /* 0x000fc80007ffe0ff */
[----:B------:R-:W-:-:S03]  /*03e0*/  LOP3.LUT R10, R10, 0x3, RZ, 0xc0, !PT ;  /* 0x000000030a0a7812 */ /* 0x000fc600078ec0ff */
[----:B------:R-:W1:Y:S02]  /*03f0*/  LDC.64 R8, c[0x0][0x388] ;  /* 0x0000e200ff087b82 */ /* 0x000e640000000a00 */
[----:B------:R-:W-:-:S07]  /*0400*/  IMAD.MOV R10, RZ, RZ, -R10 ;  /* 0x000000ffff0a7224 */ /* 0x000fce00078e0a0a */
.L_x_30:
[----:B---3--:R-:W-:-:S05]  /*0410*/  IMAD.HI R12, R11, 0x125d1063, RZ ;  /* 0x125d10630b0c7827 */ /* 0x008fca00078e02ff */
[----:B------:R-:W-:-:S04]  /*0420*/  SHF.R.U32.HI R13, RZ, 0x1f, R12 ;  /* 0x0000001fff0d7819 */ /* 0x000fc8000001160c */
[----:B------:R-:W-:-:S05]  /*0430*/  LEA.HI.SX32 R13, R12, R13, 0x12 ;  /* 0x0000000d0c0d7211 */ /* 0x000fca00078f92ff */
[----:B-1----:R-:W-:-:S06]  /*0440*/  IMAD.WIDE R14, R13, 0x4, R8 ;  /* 0x000000040d0e7825 */ /* 0x002fcc00078e0208 */
[----:B------:R-:W3:Y:S01]  /*0450*/  LDG.E R15, desc[UR4][R14.64] ;  /* 0x000000040e0f7981 */ /* 0x000ee2000c1e1900 */
[----:B0-----:R-:W-:Y:S01]  /*0460*/  IMAD.WIDE R12, R11, 0x4, R6 ;  /* 0x000000040b0c7825 */ /* 0x001fe200078e0206 */
[----:B------:R-:W-:-:S03]  /*0470*/  IADD3 R10, PT, PT, R10, 0x1, RZ ;  /* 0x000000010a0a7810 */ /* 0x000fc60007ffe0ff */
[----:B------:R-:W-:Y:S01]  /*0480*/  IMAD.IADD R11, R0, 0x1, R11 ;  /* 0x00000001000b7824 */ /* 0x000fe200078e020b */
[----:B------:R-:W-:Y:S01]  /*0490*/  ISETP.NE.AND P0, PT, R10, RZ, PT ;  /* 0x000000ff0a00720c */ /* 0x000fe20003f05270 */
[----:B---3--:R3:W-:-:S12]  /*04a0*/  STG.E desc[UR4][R12.64], R15 ;  /* 0x0000000f0c007986 */ /* 0x0087d8000c101904 */
[----:B------:R-:W-:Y:S05]  /*04b0*/  @P0 BRA `(.L_x_30) ;  /* 0xfffffffc00d40947 */ /* 0x000fea000383ffff */
.L_x_29:
[----:B------:R-:W-:Y:S05]  /*04c0*/  BSYNC.RECONVERGENT B0 ;  /* 0x0000000000007941 */ /* 0x000fea0003800200 */
.L_x_28:
[----:B------:R-:W-:Y:S05]  /*04d0*/  @!P1 EXIT ;  /* 0x000000000000994d */ /* 0x000fea0003800000 */
.L_x_31:
[----:B-1----:R-:W-:-:S05]  /*04e0*/  IMAD.HI R6, R11, 0x125d1063, RZ ;  /* 0x125d10630b067827 */ /* 0x002fca00078e02ff */
[----:B------:R-:W-:-:S04]  /*04f0*/  SHF.R.U32.HI R7, RZ, 0x1f, R6 ;  /* 0x0000001fff077819 */ /* 0x000fc80000011606 */
[----:B------:R-:W-:-:S05]  /*0500*/  LEA.HI.SX32 R7, R6, R7, 0x12 ;  /* 0x0000000706077211 */ /* 0x000fca00078f92ff */
[----:B--2---:R-:W-:-:S05]  /*0510*/  IMAD.WIDE R8, R7, 0x4, R4 ;  /* 0x0000000407087825 */ /* 0x004fca00078e0204 */
[----:B---3--:R-:W2:Y:S01]  /*0520*/  LDG.E R15, desc[UR4][R8.64] ;  /* 0x00000004080f7981 */ /* 0x008ea2000c1e1900 */
[----:B------:R-:W-:Y:S01]  /*0530*/  IADD3 R19, PT, PT, R0, R11, RZ ;  /* 0x0000000b00137210 */ /* 0x000fe20007ffe0ff */
[----:B------:R-:W-:-:S04]  /*0540*/  IMAD.WIDE R12, R11, 0x4, R2 ;  /* 0x000000040b0c7825 */ /* 0x000fc800078e0202 */
[----:B------:R-:W-:-:S05]  /*0550*/  IMAD.HI R6, R19, 0x125d1063, RZ ;  /* 0x125d106313067827 */ /* 0x000fca00078e02ff */
[----:B------:R-:W-:-:S04]  /*0560*/  SHF.R.U32.HI R7, RZ, 0x1f, R6 ;  /* 0x0000001fff077819 */ /* 0x000fc80000011606 */
[----:B------:R-:W-:-:S05]  /*0570*/  LEA.HI.SX32 R7, R6, R7, 0x12 ;  /* 0x0000000706077211 */ /* 0x000fca00078f92ff */
[----:B------:R-:W-:Y:S01]  /*0580*/  IMAD.WIDE R6, R7, 0x4, R4 ;  /* 0x0000000407067825 */ /* 0x000fe200078e0204 */
[----:B--2---:R0:W-:Y:S04]  /*0590*/  STG.E desc[UR4][R12.64], R15 ;  /* 0x0000000f0c007986 */ /* 0x0041e8000c101904 */
[----:B------:R-:W2:Y:S01]  /*05a0*/  LDG.E R17, desc[UR4][R6.64] ;  /* 0x0000000406117981 */ /* 0x000ea2000c1e1900 */
[----:B------:R-:W-:-:S04]  /*05b0*/  IMAD.IADD R19, R0, 0x1, R19 ;  /* 0x0000000100137824 */ /* 0x000fc800078e0213 */
[----:B------:R-:W-:-:S05]  /*05c0*/  IMAD.HI R10, R19, 0x125d1063, RZ ;  /* 0x125d1063130a7827 */ /* 0x000fca00078e02ff */
[----:B------:R-:W-:-:S04]  /*05d0*/  SHF.R.U32.HI R9, RZ, 0x1f, R10 ;  /* 0x0000001fff097819 */ /* 0x000fc8000001160a */
[----:B------:R-:W-:Y:S01]  /*05e0*/  LEA.HI.SX32 R11, R10, R9, 0x12 ;  /* 0x000000090a0b7211 */ /* 0x000fe200078f92ff */
[----:B------:R-:W-:-:S04]  /*05f0*/  IMAD.WIDE R8, R0, 0x4, R12 ;  /* 0x0000000400087825 */ /* 0x000fc800078e020c */
[----:B------:R-:W-:Y:S01]  /*0600*/  IMAD.WIDE R10, R11, 0x4, R4 ;  /* 0x000000040b0a7825 */ /* 0x000fe200078e0204 */
[----:B------:R-:W-:Y:S01]  /*0610*/  IADD3 R19, PT, PT, R0, R19, RZ ;  /* 0x0000001300137210 */ /* 0x000fe20007ffe0ff */
[----:B--2---:R1:W-:Y:S04]  /*0620*/  STG.E desc[UR4][R8.64], R17 ;  /* 0x0000001108007986 */ /* 0x0043e8000c101904 */
[----:B------:R-:W2:Y:S01]  /*0630*/  LDG.E R21, desc[UR4][R10.64] ;  /* 0x000000040a157981 */ /* 0x000ea2000c1e1900 */
[----:B0-----:R-:W-:-:S05]  /*0640*/  IMAD.HI R12, R19, 0x125d1063, RZ ;  /* 0x125d1063130c7827 */ /* 0x001fca00078e02ff */
[----:B------:R-:W-:-:S04]  /*0650*/  SHF.R.U32.HI R7, RZ, 0x1f, R12 ;  /* 0x0000001fff077819 */ /* 0x000fc8000001160c */
[----:B------:R-:W-:Y:S01]  /*0660*/  LEA.HI.SX32 R13, R12, R7, 0x12 ;  /* 0x000000070c0d7211 */ /* 0x000fe200078f92ff */
[----:B------:R-:W-:-:S04]  /*0670*/  IMAD.WIDE R6, R0, 0x4, R8 ;  /* 0x0000000400067825 */ /* 0x000fc800078e0208 */
[----:B------:R-:W-:Y:S01]  /*0680*/  IMAD.WIDE R12, R13, 0x4, R4 ;  /* 0x000000040d0c7825 */ /* 0x000fe200078e0204 */
[----:B--2---:R1:W-:Y:S05]  /*0690*/  STG.E desc[UR4][R6.64], R21 ;  /* 0x0000001506007986 */ /* 0x0043ea000c101904 */
[----:B------:R-:W2:Y:S01]  /*06a0*/  LDG.E R13, desc[UR4][R12.64] ;  /* 0x000000040c0d7981 */ /* 0x000ea2000c1e1900 */
[C---:B------:R-:W-:Y:S01]  /*06b0*/  IMAD.WIDE R14, R0.reuse, 0x4, R6 ;  /* 0x00000004000e7825 */ /* 0x040fe200078e0206 */
[----:B------:R-:W-:-:S04]  /*06c0*/  IADD3 R11, PT, PT, R0, R19, RZ ;  /* 0x00000013000b7210 */ /* 0x000fc80007ffe0ff */
[----:B------:R-:W-:Y:S01]  /*06d0*/  ISETP.GE.AND P0, PT, R11, 0x14e938, PT ;  /* 0x0014e9380b00780c */ /* 0x000fe20003f06270 */
[----:B--2---:R1:W-:-:S12]  /*06e0*/  STG.E desc[UR4][R14.64], R13 ;  /* 0x0000000d0e007986 */ /* 0x0043d8000c101904 */
[----:B------:R-:W-:Y:S05]  /*06f0*/  @!P0 BRA `(.L_x_31) ;  /* 0xfffffffc00788947 */ /* 0x000fea000383ffff */
[----:B------:R-:W-:Y:S05]  /*0700*/  EXIT ;  /* 0x000000000000794d */ /* 0x000fea0003800000 */
.L_x_32:
        /* <DEDUP_REMOVED lines=15> */
.L_x_36:


//--------------------- .nv.shared.reserved.0     --------------------------
	.section	.nv.shared.reserved.0,"aw",@nobits
	.weak		__nv_reservedSMEM_offset_0_alias
	.size		__nv_reservedSMEM_offset_0_alias, 0, 64
	.other		__nv_reservedSMEM_offset_0_alias,@"STO_CUDA_RESERVED_SHARED STV_DEFAULT"
__nv_reservedSMEM_offset_0_alias:
	.zero		0
	.zero		64


//--------------------- .nv.constant0._Z14layer1_sigmoidPfPh --------------------------
	.section	.nv.constant0._Z14layer1_sigmoidPfPh,"a",@progbits
	.sectionflags	@""
	.align	4
.nv.constant0._Z14layer1_sigmoidPfPh:
	.zero		912


//--------------------- .nv.constant0._Z19layer1_feature_mapsPfPhS_ --------------------------
	.section	.nv.constant0._Z19layer1_feature_mapsPfPhS_,"a",@progbits
	.sectionflags	@""
	.align	4
.nv.constant0._Z19layer1_feature_mapsPfPhS_:
	.zero		920


//--------------------- .nv.constant0._Z16layer1_init_biasPfS_ --------------------------
	.section	.nv.constant0._Z16layer1_init_biasPfS_,"a",@progbits
	.sectionflags	@""
	.align	4
.nv.constant0._Z16layer1_init_biasPfS_:
	.zero		912


//--------------------- SYMBOLS --------------------------

	.type		.nv.reservedSmem.offset0,@object
	.size		.nv.reservedSmem.offset0,0x4
